	.target	sm_100a

	.elftype	@"ET_EXEC"


//--------------------- .note.nv.tkinfo           --------------------------
	.section	.note.nv.tkinfo,"",@"SHT_NOTE"
	.sectionflags	@"SHF_NOTE_NV_TKINFO"
	.tkinfo
        /*0018*/ 	.word	0x00000002
        /*0030*/ 	.string	""
        /*0030*/ 	.string	"ptxas"
        /*0030*/ 	.string	"Cuda compilation tools, release 13.0, V13.0.88"
        /*0030*/ 	.string	"Build cuda_13.0.r13.0/compiler.36424714_0"
        /*0030*/ 	.string	"-arch sm_100a -m 64 "



//--------------------- .note.nv.cuinfo           --------------------------
	.section	.note.nv.cuinfo,"",@"SHT_NOTE"
	.sectionflags	@"SHF_NOTE_NV_CUINFO"
        /*0018*/ 	.short	0x0002
        /*001a*/ 	.short	0x0064
        /*001c*/ 	.short	0x0082
	.zero		2


//--------------------- .nv.info                  --------------------------
	.section	.nv.info,"",@"SHT_CUDA_INFO"
	.align	4


	//----- nvinfo : EIATTR_REGCOUNT
	.align		4
        /*0000*/ 	.byte	0x04, 0x2f
        /*0002*/ 	.short	(.L_19 - .L_18)
	.align		4
.L_18:
        /*0004*/ 	.word	index@(_ZN7cutlass13device_kernelINS_4conv6kernel13ConvUniversalINS1_16ConvProblemShapeILNS1_8OperatorE2ELi3EEENS1_10collective14CollectiveConvINS1_47MainloopSm100TmaUmmaWarpSpecializedImplicitGemmILS5_2ELi54ELi3ELi1ELi2EN4cute5tupleIJNSA_1CILi1EEESD_SD_EEEEENSB_IJNSC_ILi64EEENSB_IJSG_EEENSB_IJNSC_ILi32EEEEEEEEENS_12float_e4m3_tESL_NSA_8TiledMMAINSA_8MMA_AtomIJNSA_10MMA_TraitsINSA_19SM100_MMA_F8F6F4_SSEJSL_SL_fSG_SG_NSA_17integral_constantINSA_4UMMA5MajorELSS_1EEEST_NSQ_INSR_7ScaleInELSU_0EEESV_EEEEEENSA_6LayoutISE_NSB_IJNSC_ILi0EEESZ_SZ_EEEEENSB_IJNSA_10UnderscoreES12_S12_EEEEENS7_6detail27Sm100ImplicitGemmTileTraitsINSA_13SM90_TMA_LOADENSA_14ComposedLayoutINSA_7SwizzleILi2ELi4ELi3EEENSA_18smem_ptr_flag_bitsILi8EEENSY_INSB_IJSG_NSC_ILi8EEEEEENSB_IJSD_SG_EEEEEEEvEENS16_INSA_20SM90_TMA_LOAD_IM2COLES1H_vEEEENS_8epilogue10collective18CollectiveEpilogueINS1M_23Sm100TmaWarpSpecializedILi1ELi1ELi32ELb0ELb0EEEJSK_NSB_IJNSY_ISG_SD_EES1R_EEESL_NSB_IJlNSB_IJSD_lllEEESZ_EEESL_S1U_NS1M_6fusion15FusionCallbacksIS1Q_NS1V_17LinearCombinationISL_fSL_fLNS_15FloatRoundStyleE2EEESK_S1S_JEEENSA_5SM1004TMEM4LOAD26SM100_TMEM_LOAD_16dp32b32xES17_NS18_IS1A_S1C_NSY_INSB_IJS1D_SG_EEENSB_IJSG_SD_EEEEEEENSA_39AutoVectorizingCopyWithAssumedAlignmentILi128EEENSA_14SM90_TMA_STOREES28_S2A_S2A_EEEvvEEEEvNT_6ParamsE)
        /*0008*/ 	.word	0x00000060


	//----- nvinfo : EIATTR_FRAME_SIZE
	.align		4
.L_19:
        /*000c*/ 	.byte	0x04, 0x11
        /*000e*/ 	.short	(.L_21 - .L_20)
	.align		4
.L_20:
        /*0010*/ 	.word	index@($__internal_2_$__cuda_sm10x_tcgen05_guardrail_trap_unallocated_columns_being_dealloced)
        /*0014*/ 	.word	0x00000008


	//----- nvinfo : EIATTR_FRAME_SIZE
	.align		4
.L_21:
        /*0018*/ 	.byte	0x04, 0x11
        /*001a*/ 	.short	(.L_23 - .L_22)
	.align		4
.L_22:
        /*001c*/ 	.word	index@($__internal_1_$__cuda_sm10x_tcgen05_guardrail_trap_phase_invalid_during_alloc)
        /*0020*/ 	.word	0x00000008


	//----- nvinfo : EIATTR_FRAME_SIZE
	.align		4
.L_23:
        /*0024*/ 	.byte	0x04, 0x11
        /*0026*/ 	.short	(.L_25 - .L_24)
	.align		4
.L_24:
        /*0028*/ 	.word	index@($__internal_0_$__cuda_sm10x_tcgen05_guardrail_trap_col_being_dealloced_not_returned_by_alloc)
        /*002c*/ 	.word	0x00000008


	//----- nvinfo : EIATTR_FRAME_SIZE
	.align		4
.L_25:
        /*0030*/ 	.byte	0x04, 0x11
        /*0032*/ 	.short	(.L_27 - .L_26)
	.align		4
.L_26:
        /*0034*/ 	.word	index@(_ZN7cutlass13device_kernelINS_4conv6kernel13ConvUniversalINS1_16ConvProblemShapeILNS1_8OperatorE2ELi3EEENS1_10collective14CollectiveConvINS1_47MainloopSm100TmaUmmaWarpSpecializedImplicitGemmILS5_2ELi54ELi3ELi1ELi2EN4cute5tupleIJNSA_1CILi1EEESD_SD_EEEEENSB_IJNSC_ILi64EEENSB_IJSG_EEENSB_IJNSC_ILi32EEEEEEEEENS_12float_e4m3_tESL_NSA_8TiledMMAINSA_8MMA_AtomIJNSA_10MMA_TraitsINSA_19SM100_MMA_F8F6F4_SSEJSL_SL_fSG_SG_NSA_17integral_constantINSA_4UMMA5MajorELSS_1EEEST_NSQ_INSR_7ScaleInELSU_0EEESV_EEEEEENSA_6LayoutISE_NSB_IJNSC_ILi0EEESZ_SZ_EEEEENSB_IJNSA_10UnderscoreES12_S12_EEEEENS7_6detail27Sm100ImplicitGemmTileTraitsINSA_13SM90_TMA_LOADENSA_14ComposedLayoutINSA_7SwizzleILi2ELi4ELi3EEENSA_18smem_ptr_flag_bitsILi8EEENSY_INSB_IJSG_NSC_ILi8EEEEEENSB_IJSD_SG_EEEEEEEvEENS16_INSA_20SM90_TMA_LOAD_IM2COLES1H_vEEEENS_8epilogue10collective18CollectiveEpilogueINS1M_23Sm100TmaWarpSpecializedILi1ELi1ELi32ELb0ELb0EEEJSK_NSB_IJNSY_ISG_SD_EES1R_EEESL_NSB_IJlNSB_IJSD_lllEEESZ_EEESL_S1U_NS1M_6fusion15FusionCallbacksIS1Q_NS1V_17LinearCombinationISL_fSL_fLNS_15FloatRoundStyleE2EEESK_S1S_JEEENSA_5SM1004TMEM4LOAD26SM100_TMEM_LOAD_16dp32b32xES17_NS18_IS1A_S1C_NSY_INSB_IJS1D_SG_EEENSB_IJSG_SD_EEEEEEENSA_39AutoVectorizingCopyWithAssumedAlignmentILi128EEENSA_14SM90_TMA_STOREES28_S2A_S2A_EEEvvEEEEvNT_6ParamsE)
        /*0038*/ 	.word	0x00000008


	//----- nvinfo : EIATTR_MIN_STACK_SIZE
	.align		4
.L_27:
        /*003c*/ 	.byte	0x04, 0x12
        /*003e*/ 	.short	(.L_29 - .L_28)
	.align		4
.L_28:
        /*0040*/ 	.word	index@(_ZN7cutlass13device_kernelINS_4conv6kernel13ConvUniversalINS1_16ConvProblemShapeILNS1_8OperatorE2ELi3EEENS1_10collective14CollectiveConvINS1_47MainloopSm100TmaUmmaWarpSpecializedImplicitGemmILS5_2ELi54ELi3ELi1ELi2EN4cute5tupleIJNSA_1CILi1EEESD_SD_EEEEENSB_IJNSC_ILi64EEENSB_IJSG_EEENSB_IJNSC_ILi32EEEEEEEEENS_12float_e4m3_tESL_NSA_8TiledMMAINSA_8MMA_AtomIJNSA_10MMA_TraitsINSA_19SM100_MMA_F8F6F4_SSEJSL_SL_fSG_SG_NSA_17integral_constantINSA_4UMMA5MajorELSS_1EEEST_NSQ_INSR_7ScaleInELSU_0EEESV_EEEEEENSA_6LayoutISE_NSB_IJNSC_ILi0EEESZ_SZ_EEEEENSB_IJNSA_10UnderscoreES12_S12_EEEEENS7_6detail27Sm100ImplicitGemmTileTraitsINSA_13SM90_TMA_LOADENSA_14ComposedLayoutINSA_7SwizzleILi2ELi4ELi3EEENSA_18smem_ptr_flag_bitsILi8EEENSY_INSB_IJSG_NSC_ILi8EEEEEENSB_IJSD_SG_EEEEEEEvEENS16_INSA_20SM90_TMA_LOAD_IM2COLES1H_vEEEENS_8epilogue10collective18CollectiveEpilogueINS1M_23Sm100TmaWarpSpecializedILi1ELi1ELi32ELb0ELb0EEEJSK_NSB_IJNSY_ISG_SD_EES1R_EEESL_NSB_IJlNSB_IJSD_lllEEESZ_EEESL_S1U_NS1M_6fusion15FusionCallbacksIS1Q_NS1V_17LinearCombinationISL_fSL_fLNS_15FloatRoundStyleE2EEESK_S1S_JEEENSA_5SM1004TMEM4LOAD26SM100_TMEM_LOAD_16dp32b32xES17_NS18_IS1A_S1C_NSY_INSB_IJS1D_SG_EEENSB_IJSG_SD_EEEEEEENSA_39AutoVectorizingCopyWithAssumedAlignmentILi128EEENSA_14SM90_TMA_STOREES28_S2A_S2A_EEEvvEEEEvNT_6ParamsE)
        /*0044*/ 	.word	0x00000008
.L_29:


//--------------------- .nv.compat                --------------------------
	.section	.nv.compat,"",@"SHT_CUDA_COMPAT_INFO"
	.align	4
        /*0000*/ 	.byte	0x02, 0x09, 0x01, 0x00, 0x02, 0x02, 0x02, 0x00, 0x02, 0x05, 0x05, 0x00, 0x03, 0x07, 0x01, 0x01
        /*0010*/ 	.byte	0x02, 0x03, 0x01, 0x00, 0x02, 0x06, 0x01, 0x00, 0x04, 0x0b, 0x08, 0x00, 0x09, 0x00, 0x00, 0x00
        /*0020*/ 	.byte	0x00, 0x00, 0x00, 0x00


//--------------------- .nv.info._ZN7cutlass13device_kernelINS_4conv6kernel13ConvUniversalINS1_16ConvProblemShapeILNS1_8OperatorE2ELi3EEENS1_10collective14CollectiveConvINS1_47MainloopSm100TmaUmmaWarpSpecializedImplicitGemmILS5_2ELi54ELi3ELi1ELi2EN4cute5tupleIJNSA_1CILi1EEESD_SD_EEEEENSB_IJNSC_ILi64EEENSB_IJSG_EEENSB_IJNSC_ILi32EEEEEEEEENS_12float_e4m3_tESL_NSA_8TiledMMAINSA_8MMA_AtomIJNSA_10MMA_TraitsINSA_19SM100_MMA_F8F6F4_SSEJSL_SL_fSG_SG_NSA_17integral_constantINSA_4UMMA5MajorELSS_1EEEST_NSQ_INSR_7ScaleInELSU_0EEESV_EEEEEENSA_6LayoutISE_NSB_IJNSC_ILi0EEESZ_SZ_EEEEENSB_IJNSA_10UnderscoreES12_S12_EEEEENS7_6detail27Sm100ImplicitGemmTileTraitsINSA_13SM90_TMA_LOADENSA_14ComposedLayoutINSA_7SwizzleILi2ELi4ELi3EEENSA_18smem_ptr_flag_bitsILi8EEENSY_INSB_IJSG_NSC_ILi8EEEEEENSB_IJSD_SG_EEEEEEEvEENS16_INSA_20SM90_TMA_LOAD_IM2COLES1H_vEEEENS_8epilogue10collective18CollectiveEpilogueINS1M_23Sm100TmaWarpSpecializedILi1ELi1ELi32ELb0ELb0EEEJSK_NSB_IJNSY_ISG_SD_EES1R_EEESL_NSB_IJlNSB_IJSD_lllEEESZ_EEESL_S1U_NS1M_6fusion15FusionCallbacksIS1Q_NS1V_17LinearCombinationISL_fSL_fLNS_15FloatRoundStyleE2EEESK_S1S_JEEENSA_5SM1004TMEM4LOAD26SM100_TMEM_LOAD_16dp32b32xES17_NS18_IS1A_S1C_NSY_INSB_IJS1D_SG_EEENSB_IJSG_SD_EEEEEEENSA_39AutoVectorizingCopyWithAssumedAlignmentILi128EEENSA_14SM90_TMA_STOREES28_S2A_S2A_EEEvvEEEEvNT_6ParamsE --------------------------
	.section	.nv.info._ZN7cutlass13device_kernelINS_4conv6kernel13ConvUniversalINS1_16ConvProblemShapeILNS1_8OperatorE2ELi3EEENS1_10collective14CollectiveConvINS1_47MainloopSm100TmaUmmaWarpSpecializedImplicitGemmILS5_2ELi54ELi3ELi1ELi2EN4cute5tupleIJNSA_1CILi1EEESD_SD_EEEEENSB_IJNSC_ILi64EEENSB_IJSG_EEENSB_IJNSC_ILi32EEEEEEEEENS_12float_e4m3_tESL_NSA_8TiledMMAINSA_8MMA_AtomIJNSA_10MMA_TraitsINSA_19SM100_MMA_F8F6F4_SSEJSL_SL_fSG_SG_NSA_17integral_constantINSA_4UMMA5MajorELSS_1EEEST_NSQ_INSR_7ScaleInELSU_0EEESV_EEEEEENSA_6LayoutISE_NSB_IJNSC_ILi0EEESZ_SZ_EEEEENSB_IJNSA_10UnderscoreES12_S12_EEEEENS7_6detail27Sm100ImplicitGemmTileTraitsINSA_13SM90_TMA_LOADENSA_14ComposedLayoutINSA_7SwizzleILi2ELi4ELi3EEENSA_18smem_ptr_flag_bitsILi8EEENSY_INSB_IJSG_NSC_ILi8EEEEEENSB_IJSD_SG_EEEEEEEvEENS16_INSA_20SM90_TMA_LOAD_IM2COLES1H_vEEEENS_8epilogue10collective18CollectiveEpilogueINS1M_23Sm100TmaWarpSpecializedILi1ELi1ELi32ELb0ELb0EEEJSK_NSB_IJNSY_ISG_SD_EES1R_EEESL_NSB_IJlNSB_IJSD_lllEEESZ_EEESL_S1U_NS1M_6fusion15FusionCallbacksIS1Q_NS1V_17LinearCombinationISL_fSL_fLNS_15FloatRoundStyleE2EEESK_S1S_JEEENSA_5SM1004TMEM4LOAD26SM100_TMEM_LOAD_16dp32b32xES17_NS18_IS1A_S1C_NSY_INSB_IJS1D_SG_EEENSB_IJSG_SD_EEEEEEENSA_39AutoVectorizingCopyWithAssumedAlignmentILi128EEENSA_14SM90_TMA_STOREES28_S2A_S2A_EEEvvEEEEvNT_6ParamsE,"",@"SHT_CUDA_INFO"
	.sectionflags	@""
	.align	4


	//----- nvinfo : EIATTR_CUDA_API_VERSION
	.align		4
        /*0000*/ 	.byte	0x04, 0x37
        /*0002*/ 	.short	(.L_31 - .L_30)
.L_30:
        /*0004*/ 	.word	0x00000082


	//----- nvinfo : EIATTR_KPARAM_INFO
	.align		4
.L_31:
        /*0008*/ 	.byte	0x04, 0x17
        /*000a*/ 	.short	(.L_33 - .L_32)
.L_32:
        /*000c*/ 	.word	0x00000000
        /*0010*/ 	.short	0x0000
        /*0012*/ 	.short	0x0000
        /*0014*/ 	.byte	0x00, 0xf0, 0x01, 0x24


	//----- nvinfo : EIATTR_AT_ENTRY_FRAGMENTS
	.align		4
.L_33:
        /*0018*/ 	.byte	0x04, 0x4f
        /*001a*/ 	.short	(.L_35 - .L_34)


	//   ....[0]....
.L_34:
        /*001c*/ 	.word	0x00000006


	//----- nvinfo : EIATTR_RESERVED_SMEM_USED
	.align		4
.L_35:
        /*0020*/ 	.byte	0x01, 0x41
	.zero		2


	//----- nvinfo : EIATTR_SPARSE_MMA_MASK
	.align		4
        /*0024*/ 	.byte	0x03, 0x50
        /*0026*/ 	.short	0x0000


	//----- nvinfo : EIATTR_TCGEN05_1CTA_USED
	.align		4
        /*0028*/ 	.byte	0x01, 0x51
	.zero		2


	//----- nvinfo : EIATTR_MAXREG_COUNT
	.align		4
        /*002c*/ 	.byte	0x03, 0x1b
        /*002e*/ 	.short	0x00ff


	//----- nvinfo : EIATTR_NUM_BARRIERS
	.align		4
        /*0030*/ 	.byte	0x02, 0x4c
        /*0032*/ 	.byte	0x07
	.zero		1


	//----- nvinfo : EIATTR_EXTERNS
	.align		4
        /*0034*/ 	.byte	0x04, 0x0f
        /*0036*/ 	.short	(.L_37 - .L_36)


	//   ....[0]....
	.align		4
.L_36:
        /*0038*/ 	.word	index@(__assertfail)


	//----- nvinfo : EIATTR_MERCURY_ISA_VERSION
	.align		4
.L_37:
        /*003c*/ 	.byte	0x03, 0x5f
        /*003e*/ 	.short	0x0101


	//----- nvinfo : EIATTR_INT_WARP_WIDE_INSTR_OFFSETS
	.align		4
        /*0040*/ 	.byte	0x04, 0x31
        /*0042*/ 	.short	(.L_39 - .L_38)


	//   ....[0]....
.L_38:
        /*0044*/ 	.word	0x00006390


	//   ....[1]....
        /*0048*/ 	.word	0x000063b0


	//   ....[2]....
        /*004c*/ 	.word	0x000063e0


	//----- nvinfo : EIATTR_COOP_GROUP_MASK_REGIDS
	.align		4
.L_39:
        /*0050*/ 	.byte	0x04, 0x29
        /*0052*/ 	.short	(.L_41 - .L_40)


	//   ....[0]....
.L_40:
        /*0054*/ 	.word	0xffffffff


	//   ....[1]....
        /*0058*/ 	.word	0xffffffff


	//   ....[2]....
        /*005c*/ 	.word	0xffffffff


	//   ....[3]....
        /*0060*/ 	.word	0xffffffff


	//   ....[4]....
        /*0064*/ 	.word	0xffffffff


	//   ....[5]....
        /*0068*/ 	.word	0xffffffff


	//   ....[6]....
        /*006c*/ 	.word	0xffffffff


	//   ....[7]....
        /*0070*/ 	.word	0xffffffff


	//   ....[8]....
        /*0074*/ 	.word	0xffffffff


	//   ....[9]....
        /*0078*/ 	.word	0xffffffff


	//   ....[10]....
        /*007c*/ 	.word	0xffffffff


	//   ....[11]....
        /*0080*/ 	.word	0xffffffff


	//----- nvinfo : EIATTR_COOP_GROUP_INSTR_OFFSETS
	.align		4
.L_41:
        /*0084*/ 	.byte	0x04, 0x28
        /*0086*/ 	.short	(.L_43 - .L_42)


	//   ....[0]....
.L_42:
        /*0088*/ 	.word	0x00000090


	//   ....[1]....
        /*008c*/ 	.word	0x00000520


	//   ....[2]....
        /*0090*/ 	.word	0x00000d00


	//   ....[3]....
        /*0094*/ 	.word	0x00000e40


	//   ....[4]....
        /*0098*/ 	.word	0x00000f40


	//   ....[5]....
        /*009c*/ 	.word	0x00001090


	//   ....[6]....
        /*00a0*/ 	.word	0x00002cf0


	//   ....[7]....
        /*00a4*/ 	.word	0x00005880


	//   ....[8]....
        /*00a8*/ 	.word	0x00005a90


	//   ....[9]....
        /*00ac*/ 	.word	0x00005ac0


	//   ....[10]....
        /*00b0*/ 	.word	0x00006270


	//   ....[11]....
        /*00b4*/ 	.word	0x000064b0


	//----- nvinfo : EIATTR_VRC_CTA_INIT_COUNT
	.align		4
.L_43:
        /*00b8*/ 	.byte	0x02, 0x4a
        /*00ba*/ 	.byte	0x80
	.zero		1


	//----- nvinfo : EIATTR_SYSCALL_OFFSETS
	.align		4
        /*00bc*/ 	.byte	0x04, 0x46
        /*00be*/ 	.short	(.L_45 - .L_44)


	//   ....[0]....
.L_44:
        /*00c0*/ 	.word	0x00008200


	//   ....[1]....
        /*00c4*/ 	.word	0x00008340


	//   ....[2]....
        /*00c8*/ 	.word	0x00008a70


	//----- nvinfo : EIATTR_MBARRIER_INSTR_OFFSETS
	.align		4
.L_45:
        /*00cc*/ 	.byte	0x04, 0x39
        /*00ce*/ 	.short	(.L_47 - .L_46)


	//   ....[0]....
.L_46:
        /*00d0*/ 	.word	0x00000620
        /*00d4*/ 	.word	0x000000ff
        /*00d8*/ 	.word	0x00000000
        /*00dc*/ 	.short	0x0100
        /*00de*/ 	.byte	0x04
	.zero		1


	//   ....[1]....
        /*00e0*/ 	.word	0x00000630
        /*00e4*/ 	.word	0x000000ff
        /*00e8*/ 	.word	0x000001b0
        /*00ec*/ 	.short	0x0100
        /*00ee*/ 	.byte	0x04
	.zero		1


	//   ....[2]....
        /*00f0*/ 	.word	0x00000640
        /*00f4*/ 	.word	0x000000ff
        /*00f8*/ 	.word	0x00000008
        /*00fc*/ 	.short	0x0100
        /*00fe*/ 	.byte	0x04
	.zero		1


	//   ....[3]....
        /*0100*/ 	.word	0x00000650
        /*0104*/ 	.word	0x000000ff
        /*0108*/ 	.word	0x000001b8
        /*010c*/ 	.short	0x0100
        /*010e*/ 	.byte	0x04
	.zero		1


	//   ....[4]....
        /*0110*/ 	.word	0x00000660
        /*0114*/ 	.word	0x000000ff
        /*0118*/ 	.word	0x00000010
        /*011c*/ 	.short	0x0100
        /*011e*/ 	.byte	0x04
	.zero		1


	//   ....[5]....
        /*0120*/ 	.word	0x00000670
        /*0124*/ 	.word	0x000000ff
        /*0128*/ 	.word	0x000001c0
        /*012c*/ 	.short	0x0100
        /*012e*/ 	.byte	0x04
	.zero		1


	//   ....[6]....
        /*0130*/ 	.word	0x00000680
        /*0134*/ 	.word	0x000000ff
        /*0138*/ 	.word	0x00000018
        /*013c*/ 	.short	0x0100
        /*013e*/ 	.byte	0x04
	.zero		1


	//   ....[7]....
        /*0140*/ 	.word	0x00000690
        /*0144*/ 	.word	0x000000ff
        /*0148*/ 	.word	0x000001c8
        /*014c*/ 	.short	0x0100
        /*014e*/ 	.byte	0x04
	.zero		1


	//   ....[8]....
        /*0150*/ 	.word	0x000006a0
        /*0154*/ 	.word	0x000000ff
        /*0158*/ 	.word	0x00000020
        /*015c*/ 	.short	0x0100
        /*015e*/ 	.byte	0x04
	.zero		1


	//   ....[9]....
        /*0160*/ 	.word	0x000006b0
        /*0164*/ 	.word	0x000000ff
        /*0168*/ 	.word	0x000001d0
        /*016c*/ 	.short	0x0100
        /*016e*/ 	.byte	0x04
	.zero		1


	//   ....[10]....
        /*0170*/ 	.word	0x000006c0
        /*0174*/ 	.word	0x000000ff
        /*0178*/ 	.word	0x00000028
        /*017c*/ 	.short	0x0100
        /*017e*/ 	.byte	0x04
	.zero		1


	//   ....[11]....
        /*0180*/ 	.word	0x000006d0
        /*0184*/ 	.word	0x000000ff
        /*0188*/ 	.word	0x000001d8
        /*018c*/ 	.short	0x0100
        /*018e*/ 	.byte	0x04
	.zero		1


	//   ....[12]....
        /*0190*/ 	.word	0x000006e0
        /*0194*/ 	.word	0x000000ff
        /*0198*/ 	.word	0x00000030
        /*019c*/ 	.short	0x0100
        /*019e*/ 	.byte	0x04
	.zero		1


	//   ....[13]....
        /*01a0*/ 	.word	0x000006f0
        /*01a4*/ 	.word	0x000000ff
        /*01a8*/ 	.word	0x000001e0
        /*01ac*/ 	.short	0x0100
        /*01ae*/ 	.byte	0x04
	.zero		1


	//   ....[14]....
        /*01b0*/ 	.word	0x00000700
        /*01b4*/ 	.word	0x000000ff
        /*01b8*/ 	.word	0x00000038
        /*01bc*/ 	.short	0x0100
        /*01be*/ 	.byte	0x04
	.zero		1


	//   ....[15]....
        /*01c0*/ 	.word	0x00000710
        /*01c4*/ 	.word	0x000000ff
        /*01c8*/ 	.word	0x000001e8
        /*01cc*/ 	.short	0x0100
        /*01ce*/ 	.byte	0x04
	.zero		1


	//   ....[16]....
        /*01d0*/ 	.word	0x00000720
        /*01d4*/ 	.word	0x000000ff
        /*01d8*/ 	.word	0x00000040
        /*01dc*/ 	.short	0x0100
        /*01de*/ 	.byte	0x04
	.zero		1


	//   ....[17]....
        /*01e0*/ 	.word	0x00000730
        /*01e4*/ 	.word	0x000000ff
        /*01e8*/ 	.word	0x000001f0
        /*01ec*/ 	.short	0x0100
        /*01ee*/ 	.byte	0x04
	.zero		1


	//   ....[18]....
        /*01f0*/ 	.word	0x00000740
        /*01f4*/ 	.word	0x000000ff
        /*01f8*/ 	.word	0x00000048
        /*01fc*/ 	.short	0x0100
        /*01fe*/ 	.byte	0x04
	.zero		1


	//   ....[19]....
        /*0200*/ 	.word	0x00000750
        /*0204*/ 	.word	0x000000ff
        /*0208*/ 	.word	0x000001f8
        /*020c*/ 	.short	0x0100
        /*020e*/ 	.byte	0x04
	.zero		1


	//   ....[20]....
        /*0210*/ 	.word	0x00000760
        /*0214*/ 	.word	0x000000ff
        /*0218*/ 	.word	0x00000050
        /*021c*/ 	.short	0x0100
        /*021e*/ 	.byte	0x04
	.zero		1


	//   ....[21]....
        /*0220*/ 	.word	0x00000770
        /*0224*/ 	.word	0x000000ff
        /*0228*/ 	.word	0x00000200
        /*022c*/ 	.short	0x0100
        /*022e*/ 	.byte	0x04
	.zero		1


	//   ....[22]....
        /*0230*/ 	.word	0x00000780
        /*0234*/ 	.word	0x000000ff
        /*0238*/ 	.word	0x00000058
        /*023c*/ 	.short	0x0100
        /*023e*/ 	.byte	0x04
	.zero		1


	//   ....[23]....
        /*0240*/ 	.word	0x00000790
        /*0244*/ 	.word	0x000000ff
        /*0248*/ 	.word	0x00000208
        /*024c*/ 	.short	0x0100
        /*024e*/ 	.byte	0x04
	.zero		1


	//   ....[24]....
        /*0250*/ 	.word	0x000007a0
        /*0254*/ 	.word	0x000000ff
        /*0258*/ 	.word	0x00000060
        /*025c*/ 	.short	0x0100
        /*025e*/ 	.byte	0x04
	.zero		1


	//   ....[25]....
        /*0260*/ 	.word	0x000007b0
        /*0264*/ 	.word	0x000000ff
        /*0268*/ 	.word	0x00000210
        /*026c*/ 	.short	0x0100
        /*026e*/ 	.byte	0x04
	.zero		1


	//   ....[26]....
        /*0270*/ 	.word	0x000007c0
        /*0274*/ 	.word	0x000000ff
        /*0278*/ 	.word	0x00000068
        /*027c*/ 	.short	0x0100
        /*027e*/ 	.byte	0x04
	.zero		1


	//   ....[27]....
        /*0280*/ 	.word	0x000007d0
        /*0284*/ 	.word	0x000000ff
        /*0288*/ 	.word	0x00000218
        /*028c*/ 	.short	0x0100
        /*028e*/ 	.byte	0x04
	.zero		1


	//   ....[28]....
        /*0290*/ 	.word	0x000007e0
        /*0294*/ 	.word	0x000000ff
        /*0298*/ 	.word	0x00000070
        /*029c*/ 	.short	0x0100
        /*029e*/ 	.byte	0x04
	.zero		1


	//   ....[29]....
        /*02a0*/ 	.word	0x000007f0
        /*02a4*/ 	.word	0x000000ff
        /*02a8*/ 	.word	0x00000220
        /*02ac*/ 	.short	0x0100
        /*02ae*/ 	.byte	0x04
	.zero		1


	//   ....[30]....
        /*02b0*/ 	.word	0x00000800
        /*02b4*/ 	.word	0x000000ff
        /*02b8*/ 	.word	0x00000078
        /*02bc*/ 	.short	0x0100
        /*02be*/ 	.byte	0x04
	.zero		1


	//   ....[31]....
        /*02c0*/ 	.word	0x00000810
        /*02c4*/ 	.word	0x000000ff
        /*02c8*/ 	.word	0x00000228
        /*02cc*/ 	.short	0x0100
        /*02ce*/ 	.byte	0x04
	.zero		1


	//   ....[32]....
        /*02d0*/ 	.word	0x00000820
        /*02d4*/ 	.word	0x000000ff
        /*02d8*/ 	.word	0x00000080
        /*02dc*/ 	.short	0x0100
        /*02de*/ 	.byte	0x04
	.zero		1


	//   ....[33]....
        /*02e0*/ 	.word	0x00000830
        /*02e4*/ 	.word	0x000000ff
        /*02e8*/ 	.word	0x00000230
        /*02ec*/ 	.short	0x0100
        /*02ee*/ 	.byte	0x04
	.zero		1


	//   ....[34]....
        /*02f0*/ 	.word	0x00000840
        /*02f4*/ 	.word	0x000000ff
        /*02f8*/ 	.word	0x00000088
        /*02fc*/ 	.short	0x0100
        /*02fe*/ 	.byte	0x04
	.zero		1


	//   ....[35]....
        /*0300*/ 	.word	0x00000850
        /*0304*/ 	.word	0x000000ff
        /*0308*/ 	.word	0x00000238
        /*030c*/ 	.short	0x0100
        /*030e*/ 	.byte	0x04
	.zero		1


	//   ....[36]....
        /*0310*/ 	.word	0x00000860
        /*0314*/ 	.word	0x000000ff
        /*0318*/ 	.word	0x00000090
        /*031c*/ 	.short	0x0100
        /*031e*/ 	.byte	0x04
	.zero		1


	//   ....[37]....
        /*0320*/ 	.word	0x00000870
        /*0324*/ 	.word	0x000000ff
        /*0328*/ 	.word	0x00000240
        /*032c*/ 	.short	0x0100
        /*032e*/ 	.byte	0x04
	.zero		1


	//   ....[38]....
        /*0330*/ 	.word	0x00000880
        /*0334*/ 	.word	0x000000ff
        /*0338*/ 	.word	0x00000098
        /*033c*/ 	.short	0x0100
        /*033e*/ 	.byte	0x04
	.zero		1


	//   ....[39]....
        /*0340*/ 	.word	0x00000890
        /*0344*/ 	.word	0x000000ff
        /*0348*/ 	.word	0x00000248
        /*034c*/ 	.short	0x0100
        /*034e*/ 	.byte	0x04
	.zero		1


	//   ....[40]....
        /*0350*/ 	.word	0x000008a0
        /*0354*/ 	.word	0x000000ff
        /*0358*/ 	.word	0x000000a0
        /*035c*/ 	.short	0x0100
        /*035e*/ 	.byte	0x04
	.zero		1


	//   ....[41]....
        /*0360*/ 	.word	0x000008b0
        /*0364*/ 	.word	0x000000ff
        /*0368*/ 	.word	0x00000250
        /*036c*/ 	.short	0x0100
        /*036e*/ 	.byte	0x04
	.zero		1


	//   ....[42]....
        /*0370*/ 	.word	0x000008c0
        /*0374*/ 	.word	0x000000ff
        /*0378*/ 	.word	0x000000a8
        /*037c*/ 	.short	0x0100
        /*037e*/ 	.byte	0x04
	.zero		1


	//   ....[43]....
        /*0380*/ 	.word	0x000008d0
        /*0384*/ 	.word	0x000000ff
        /*0388*/ 	.word	0x00000258
        /*038c*/ 	.short	0x0100
        /*038e*/ 	.byte	0x04
	.zero		1


	//   ....[44]....
        /*0390*/ 	.word	0x000008e0
        /*0394*/ 	.word	0x000000ff
        /*0398*/ 	.word	0x000000b0
        /*039c*/ 	.short	0x0100
        /*039e*/ 	.byte	0x04
	.zero		1


	//   ....[45]....
        /*03a0*/ 	.word	0x000008f0
        /*03a4*/ 	.word	0x000000ff
        /*03a8*/ 	.word	0x00000260
        /*03ac*/ 	.short	0x0100
        /*03ae*/ 	.byte	0x04
	.zero		1


	//   ....[46]....
        /*03b0*/ 	.word	0x00000900
        /*03b4*/ 	.word	0x000000ff
        /*03b8*/ 	.word	0x000000b8
        /*03bc*/ 	.short	0x0100
        /*03be*/ 	.byte	0x04
	.zero		1


	//   ....[47]....
        /*03c0*/ 	.word	0x00000910
        /*03c4*/ 	.word	0x000000ff
        /*03c8*/ 	.word	0x00000268
        /*03cc*/ 	.short	0x0100
        /*03ce*/ 	.byte	0x04
	.zero		1


	//   ....[48]....
        /*03d0*/ 	.word	0x00000920
        /*03d4*/ 	.word	0x000000ff
        /*03d8*/ 	.word	0x000000c0
        /*03dc*/ 	.short	0x0100
        /*03de*/ 	.byte	0x04
	.zero		1


	//   ....[49]....
        /*03e0*/ 	.word	0x00000930
        /*03e4*/ 	.word	0x000000ff
        /*03e8*/ 	.word	0x00000270
        /*03ec*/ 	.short	0x0100
        /*03ee*/ 	.byte	0x04
	.zero		1


	//   ....[50]....
        /*03f0*/ 	.word	0x00000940
        /*03f4*/ 	.word	0x000000ff
        /*03f8*/ 	.word	0x000000c8
        /*03fc*/ 	.short	0x0100
        /*03fe*/ 	.byte	0x04
	.zero		1


	//   ....[51]....
        /*0400*/ 	.word	0x00000950
        /*0404*/ 	.word	0x000000ff
        /*0408*/ 	.word	0x00000278
        /*040c*/ 	.short	0x0100
        /*040e*/ 	.byte	0x04
	.zero		1


	//   ....[52]....
        /*0410*/ 	.word	0x00000960
        /*0414*/ 	.word	0x000000ff
        /*0418*/ 	.word	0x000000d0
        /*041c*/ 	.short	0x0100
        /*041e*/ 	.byte	0x04
	.zero		1


	//   ....[53]....
        /*0420*/ 	.word	0x00000970
        /*0424*/ 	.word	0x000000ff
        /*0428*/ 	.word	0x00000280
        /*042c*/ 	.short	0x0100
        /*042e*/ 	.byte	0x04
	.zero		1


	//   ....[54]....
        /*0430*/ 	.word	0x00000980
        /*0434*/ 	.word	0x000000ff
        /*0438*/ 	.word	0x000000d8
        /*043c*/ 	.short	0x0100
        /*043e*/ 	.byte	0x04
	.zero		1


	//   ....[55]....
        /*0440*/ 	.word	0x00000990
        /*0444*/ 	.word	0x000000ff
        /*0448*/ 	.word	0x00000288
        /*044c*/ 	.short	0x0100
        /*044e*/ 	.byte	0x04
	.zero		1


	//   ....[56]....
        /*0450*/ 	.word	0x000009a0
        /*0454*/ 	.word	0x000000ff
        /*0458*/ 	.word	0x000000e0
        /*045c*/ 	.short	0x0100
        /*045e*/ 	.byte	0x04
	.zero		1


	//   ....[57]....
        /*0460*/ 	.word	0x000009b0
        /*0464*/ 	.word	0x000000ff
        /*0468*/ 	.word	0x00000290
        /*046c*/ 	.short	0x0100
        /*046e*/ 	.byte	0x04
	.zero		1


	//   ....[58]....
        /*0470*/ 	.word	0x000009c0
        /*0474*/ 	.word	0x000000ff
        /*0478*/ 	.word	0x000000e8
        /*047c*/ 	.short	0x0100
        /*047e*/ 	.byte	0x04
	.zero		1


	//   ....[59]....
        /*0480*/ 	.word	0x000009d0
        /*0484*/ 	.word	0x000000ff
        /*0488*/ 	.word	0x00000298
        /*048c*/ 	.short	0x0100
        /*048e*/ 	.byte	0x04
	.zero		1


	//   ....[60]....
        /*0490*/ 	.word	0x000009e0
        /*0494*/ 	.word	0x000000ff
        /*0498*/ 	.word	0x000000f0
        /*049c*/ 	.short	0x0100
        /*049e*/ 	.byte	0x04
	.zero		1


	//   ....[61]....
        /*04a0*/ 	.word	0x000009f0
        /*04a4*/ 	.word	0x000000ff
        /*04a8*/ 	.word	0x000002a0
        /*04ac*/ 	.short	0x0100
        /*04ae*/ 	.byte	0x04
	.zero		1


	//   ....[62]....
        /*04b0*/ 	.word	0x00000a00
        /*04b4*/ 	.word	0x000000ff
        /*04b8*/ 	.word	0x000000f8
        /*04bc*/ 	.short	0x0100
        /*04be*/ 	.byte	0x04
	.zero		1


	//   ....[63]....
        /*04c0*/ 	.word	0x00000a10
        /*04c4*/ 	.word	0x000000ff
        /*04c8*/ 	.word	0x000002a8
        /*04cc*/ 	.short	0x0100
        /*04ce*/ 	.byte	0x04
	.zero		1


	//   ....[64]....
        /*04d0*/ 	.word	0x00000a20
        /*04d4*/ 	.word	0x000000ff
        /*04d8*/ 	.word	0x00000100
        /*04dc*/ 	.short	0x0100
        /*04de*/ 	.byte	0x04
	.zero		1


	//   ....[65]....
        /*04e0*/ 	.word	0x00000a30
        /*04e4*/ 	.word	0x000000ff
        /*04e8*/ 	.word	0x000002b0
        /*04ec*/ 	.short	0x0100
        /*04ee*/ 	.byte	0x04
	.zero		1


	//   ....[66]....
        /*04f0*/ 	.word	0x00000a40
        /*04f4*/ 	.word	0x000000ff
        /*04f8*/ 	.word	0x00000108
        /*04fc*/ 	.short	0x0100
        /*04fe*/ 	.byte	0x04
	.zero		1


	//   ....[67]....
        /*0500*/ 	.word	0x00000a50
        /*0504*/ 	.word	0x000000ff
        /*0508*/ 	.word	0x000002b8
        /*050c*/ 	.short	0x0100
        /*050e*/ 	.byte	0x04
	.zero		1


	//   ....[68]....
        /*0510*/ 	.word	0x00000a60
        /*0514*/ 	.word	0x000000ff
        /*0518*/ 	.word	0x00000110
        /*051c*/ 	.short	0x0100
        /*051e*/ 	.byte	0x04
	.zero		1


	//   ....[69]....
        /*0520*/ 	.word	0x00000a70
        /*0524*/ 	.word	0x000000ff
        /*0528*/ 	.word	0x000002c0
        /*052c*/ 	.short	0x0100
        /*052e*/ 	.byte	0x04
	.zero		1


	//   ....[70]....
        /*0530*/ 	.word	0x00000a80
        /*0534*/ 	.word	0x000000ff
        /*0538*/ 	.word	0x00000118
        /*053c*/ 	.short	0x0100
        /*053e*/ 	.byte	0x04
	.zero		1


	//   ....[71]....
        /*0540*/ 	.word	0x00000a90
        /*0544*/ 	.word	0x000000ff
        /*0548*/ 	.word	0x000002c8
        /*054c*/ 	.short	0x0100
        /*054e*/ 	.byte	0x04
	.zero		1


	//   ....[72]....
        /*0550*/ 	.word	0x00000aa0
        /*0554*/ 	.word	0x000000ff
        /*0558*/ 	.word	0x00000120
        /*055c*/ 	.short	0x0100
        /*055e*/ 	.byte	0x04
	.zero		1


	//   ....[73]....
        /*0560*/ 	.word	0x00000ab0
        /*0564*/ 	.word	0x000000ff
        /*0568*/ 	.word	0x000002d0
        /*056c*/ 	.short	0x0100
        /*056e*/ 	.byte	0x04
	.zero		1


	//   ....[74]....
        /*0570*/ 	.word	0x00000ac0
        /*0574*/ 	.word	0x000000ff
        /*0578*/ 	.word	0x00000128
        /*057c*/ 	.short	0x0100
        /*057e*/ 	.byte	0x04
	.zero		1


	//   ....[75]....
        /*0580*/ 	.word	0x00000ad0
        /*0584*/ 	.word	0x000000ff
        /*0588*/ 	.word	0x000002d8
        /*058c*/ 	.short	0x0100
        /*058e*/ 	.byte	0x04
	.zero		1


	//   ....[76]....
        /*0590*/ 	.word	0x00000ae0
        /*0594*/ 	.word	0x000000ff
        /*0598*/ 	.word	0x00000130
        /*059c*/ 	.short	0x0100
        /*059e*/ 	.byte	0x04
	.zero		1


	//   ....[77]....
        /*05a0*/ 	.word	0x00000af0
        /*05a4*/ 	.word	0x000000ff
        /*05a8*/ 	.word	0x000002e0
        /*05ac*/ 	.short	0x0100
        /*05ae*/ 	.byte	0x04
	.zero		1


	//   ....[78]....
        /*05b0*/ 	.word	0x00000b00
        /*05b4*/ 	.word	0x000000ff
        /*05b8*/ 	.word	0x00000138
        /*05bc*/ 	.short	0x0100
        /*05be*/ 	.byte	0x04
	.zero		1


	//   ....[79]....
        /*05c0*/ 	.word	0x00000b10
        /*05c4*/ 	.word	0x000000ff
        /*05c8*/ 	.word	0x000002e8
        /*05cc*/ 	.short	0x0100
        /*05ce*/ 	.byte	0x04
	.zero		1


	//   ....[80]....
        /*05d0*/ 	.word	0x00000b20
        /*05d4*/ 	.word	0x000000ff
        /*05d8*/ 	.word	0x00000140
        /*05dc*/ 	.short	0x0100
        /*05de*/ 	.byte	0x04
	.zero		1


	//   ....[81]....
        /*05e0*/ 	.word	0x00000b30
        /*05e4*/ 	.word	0x000000ff
        /*05e8*/ 	.word	0x000002f0
        /*05ec*/ 	.short	0x0100
        /*05ee*/ 	.byte	0x04
	.zero		1


	//   ....[82]....
        /*05f0*/ 	.word	0x00000b40
        /*05f4*/ 	.word	0x000000ff
        /*05f8*/ 	.word	0x00000148
        /*05fc*/ 	.short	0x0100
        /*05fe*/ 	.byte	0x04
	.zero		1


	//   ....[83]....
        /*0600*/ 	.word	0x00000b50
        /*0604*/ 	.word	0x000000ff
        /*0608*/ 	.word	0x000002f8
        /*060c*/ 	.short	0x0100
        /*060e*/ 	.byte	0x04
	.zero		1


	//   ....[84]....
        /*0610*/ 	.word	0x00000b60
        /*0614*/ 	.word	0x000000ff
        /*0618*/ 	.word	0x00000150
        /*061c*/ 	.short	0x0100
        /*061e*/ 	.byte	0x04
	.zero		1


	//   ....[85]....
        /*0620*/ 	.word	0x00000b70
        /*0624*/ 	.word	0x000000ff
        /*0628*/ 	.word	0x00000300
        /*062c*/ 	.short	0x0100
        /*062e*/ 	.byte	0x04
	.zero		1


	//   ....[86]....
        /*0630*/ 	.word	0x00000b80
        /*0634*/ 	.word	0x000000ff
        /*0638*/ 	.word	0x00000158
        /*063c*/ 	.short	0x0100
        /*063e*/ 	.byte	0x04
	.zero		1


	//   ....[87]....
        /*0640*/ 	.word	0x00000b90
        /*0644*/ 	.word	0x000000ff
        /*0648*/ 	.word	0x00000308
        /*064c*/ 	.short	0x0100
        /*064e*/ 	.byte	0x04
	.zero		1


	//   ....[88]....
        /*0650*/ 	.word	0x00000ba0
        /*0654*/ 	.word	0x000000ff
        /*0658*/ 	.word	0x00000160
        /*065c*/ 	.short	0x0100
        /*065e*/ 	.byte	0x04
	.zero		1


	//   ....[89]....
        /*0660*/ 	.word	0x00000bb0
        /*0664*/ 	.word	0x000000ff
        /*0668*/ 	.word	0x00000310
        /*066c*/ 	.short	0x0100
        /*066e*/ 	.byte	0x04
	.zero		1


	//   ....[90]....
        /*0670*/ 	.word	0x00000bc0
        /*0674*/ 	.word	0x000000ff
        /*0678*/ 	.word	0x00000168
        /*067c*/ 	.short	0x0100
        /*067e*/ 	.byte	0x04
	.zero		1


	//   ....[91]....
        /*0680*/ 	.word	0x00000bd0
        /*0684*/ 	.word	0x000000ff
        /*0688*/ 	.word	0x00000318
        /*068c*/ 	.short	0x0100
        /*068e*/ 	.byte	0x04
	.zero		1


	//   ....[92]....
        /*0690*/ 	.word	0x00000be0
        /*0694*/ 	.word	0x000000ff
        /*0698*/ 	.word	0x00000170
        /*069c*/ 	.short	0x0100
        /*069e*/ 	.byte	0x04
	.zero		1


	//   ....[93]....
        /*06a0*/ 	.word	0x00000bf0
        /*06a4*/ 	.word	0x000000ff
        /*06a8*/ 	.word	0x00000320
        /*06ac*/ 	.short	0x0100
        /*06ae*/ 	.byte	0x04
	.zero		1


	//   ....[94]....
        /*06b0*/ 	.word	0x00000c00
        /*06b4*/ 	.word	0x000000ff
        /*06b8*/ 	.word	0x00000178
        /*06bc*/ 	.short	0x0100
        /*06be*/ 	.byte	0x04
	.zero		1


	//   ....[95]....
        /*06c0*/ 	.word	0x00000c10
        /*06c4*/ 	.word	0x000000ff
        /*06c8*/ 	.word	0x00000328
        /*06cc*/ 	.short	0x0100
        /*06ce*/ 	.byte	0x04
	.zero		1


	//   ....[96]....
        /*06d0*/ 	.word	0x00000c20
        /*06d4*/ 	.word	0x000000ff
        /*06d8*/ 	.word	0x00000180
        /*06dc*/ 	.short	0x0100
        /*06de*/ 	.byte	0x04
	.zero		1


	//   ....[97]....
        /*06e0*/ 	.word	0x00000c30
        /*06e4*/ 	.word	0x000000ff
        /*06e8*/ 	.word	0x00000330
        /*06ec*/ 	.short	0x0100
        /*06ee*/ 	.byte	0x04
	.zero		1


	//   ....[98]....
        /*06f0*/ 	.word	0x00000c40
        /*06f4*/ 	.word	0x000000ff
        /*06f8*/ 	.word	0x00000188
        /*06fc*/ 	.short	0x0100
        /*06fe*/ 	.byte	0x04
	.zero		1


	//   ....[99]....
        /*0700*/ 	.word	0x00000c50
        /*0704*/ 	.word	0x000000ff
        /*0708*/ 	.word	0x00000338
        /*070c*/ 	.short	0x0100
        /*070e*/ 	.byte	0x04
	.zero		1


	//   ....[100]....
        /*0710*/ 	.word	0x00000c60
        /*0714*/ 	.word	0x000000ff
        /*0718*/ 	.word	0x00000190
        /*071c*/ 	.short	0x0100
        /*071e*/ 	.byte	0x04
	.zero		1


	//   ....[101]....
        /*0720*/ 	.word	0x00000c70
        /*0724*/ 	.word	0x000000ff
        /*0728*/ 	.word	0x00000340
        /*072c*/ 	.short	0x0100
        /*072e*/ 	.byte	0x04
	.zero		1


	//   ....[102]....
        /*0730*/ 	.word	0x00000c80
        /*0734*/ 	.word	0x000000ff
        /*0738*/ 	.word	0x00000198
        /*073c*/ 	.short	0x0100
        /*073e*/ 	.byte	0x04
	.zero		1


	//   ....[103]....
        /*0740*/ 	.word	0x00000c90
        /*0744*/ 	.word	0x000000ff
        /*0748*/ 	.word	0x00000348
        /*074c*/ 	.short	0x0100
        /*074e*/ 	.byte	0x04
	.zero		1


	//   ....[104]....
        /*0750*/ 	.word	0x00000ca0
        /*0754*/ 	.word	0x000000ff
        /*0758*/ 	.word	0x000001a0
        /*075c*/ 	.short	0x0100
        /*075e*/ 	.byte	0x04
	.zero		1


	//   ....[105]....
        /*0760*/ 	.word	0x00000cb0
        /*0764*/ 	.word	0x000000ff
        /*0768*/ 	.word	0x00000350
        /*076c*/ 	.short	0x0100
        /*076e*/ 	.byte	0x04
	.zero		1


	//   ....[106]....
        /*0770*/ 	.word	0x00000cc0
        /*0774*/ 	.word	0x000000ff
        /*0778*/ 	.word	0x000001a8
        /*077c*/ 	.short	0x0100
        /*077e*/ 	.byte	0x04
	.zero		1


	//   ....[107]....
        /*0780*/ 	.word	0x00000cd0
        /*0784*/ 	.word	0x000000ff
        /*0788*/ 	.word	0x00000358
        /*078c*/ 	.short	0x0100
        /*078e*/ 	.byte	0x04
	.zero		1


	//   ....[108]....
        /*0790*/ 	.word	0x00000e10
        /*0794*/ 	.word	0x000000ff
        /*0798*/ 	.word	0x00000360
        /*079c*/ 	.short	0x0100
        /*079e*/ 	.byte	0x04
	.zero		1


	//   ....[109]....
        /*07a0*/ 	.word	0x00000e20
        /*07a4*/ 	.word	0x000000ff
        /*07a8*/ 	.word	0x00000368
        /*07ac*/ 	.short	0x0100
        /*07ae*/ 	.byte	0x04
	.zero		1


	//   ....[110]....
        /*07b0*/ 	.word	0x00000f10
        /*07b4*/ 	.word	0x000000ff
        /*07b8*/ 	.word	0x00000370
        /*07bc*/ 	.short	0x0100
        /*07be*/ 	.byte	0x06
	.zero		1


	//   ....[111]....
        /*07c0*/ 	.word	0x00000f20
        /*07c4*/ 	.word	0x000000ff
        /*07c8*/ 	.word	0x00000378
        /*07cc*/ 	.short	0x0100
        /*07ce*/ 	.byte	0x06
	.zero		1


	//   ....[112]....
        /*07d0*/ 	.word	0x00001060
        /*07d4*/ 	.word	0x000000ff
        /*07d8*/ 	.word	0x00000380
        /*07dc*/ 	.short	0x0100
        /*07de*/ 	.byte	0x06
	.zero		1


	//   ....[113]....
        /*07e0*/ 	.word	0x00001070
        /*07e4*/ 	.word	0x000000ff
        /*07e8*/ 	.word	0x00000388
        /*07ec*/ 	.short	0x0100
        /*07ee*/ 	.byte	0x06
	.zero		1


	//   ....[114]....
        /*07f0*/ 	.word	0x000011c0
        /*07f4*/ 	.word	0x000000ff
        /*07f8*/ 	.word	0x00000390
        /*07fc*/ 	.short	0x0100
        /*07fe*/ 	.byte	0x04
	.zero		1


	//   ....[115]....
        /*0800*/ 	.word	0x000011d0
        /*0804*/ 	.word	0x000000ff
        /*0808*/ 	.word	0x000003a0
        /*080c*/ 	.short	0x0100
        /*080e*/ 	.byte	0x04
	.zero		1


	//   ....[116]....
        /*0810*/ 	.word	0x000011e0
        /*0814*/ 	.word	0x000000ff
        /*0818*/ 	.word	0x00000398
        /*081c*/ 	.short	0x0100
        /*081e*/ 	.byte	0x04
	.zero		1


	//   ....[117]....
        /*0820*/ 	.word	0x000011f0
        /*0824*/ 	.word	0x000000ff
        /*0828*/ 	.word	0x000003a8
        /*082c*/ 	.short	0x0100
        /*082e*/ 	.byte	0x04
	.zero		1


	//   ....[118]....
        /*0830*/ 	.word	0x00001ff0
        /*0834*/ 	.word	0x000000ff
        /*0838*/ 	.word	0x000001b0
        /*083c*/ 	.short	0x010a
        /*083e*/ 	.byte	0x08
	.zero		1


	//   ....[119]....
        /*0840*/ 	.word	0x00002370
        /*0844*/ 	.word	0x000000ff
        /*0848*/ 	.word	0x000001b0
        /*084c*/ 	.short	0x010a
        /*084e*/ 	.byte	0x29
	.zero		1


	//   ....[120]....
        /*0850*/ 	.word	0x000024e0
        /*0854*/ 	.word	0x000000ff
        /*0858*/ 	.word	0x000001b0
        /*085c*/ 	.short	0x010a
        /*085e*/ 	.byte	0x08
	.zero		1


	//   ....[121]....
        /*0860*/ 	.word	0x00002740
        /*0864*/ 	.word	0x000000ff
        /*0868*/ 	.word	0x00000378
        /*086c*/ 	.short	0x0101
        /*086e*/ 	.byte	0x2c
	.zero		1


	//   ....[122]....
        /*0870*/ 	.word	0x00002770
        /*0874*/ 	.word	0x000000ff
        /*0878*/ 	.word	0x000001b0
        /*087c*/ 	.short	0x010a
        /*087e*/ 	.byte	0x04
	.zero		1


	//   ....[123]....
        /*0880*/ 	.word	0x00002930
        /*0884*/ 	.word	0x000000ff
        /*0888*/ 	.word	0x000001b0
        /*088c*/ 	.short	0x010a
        /*088e*/ 	.byte	0x21
	.zero		1


	//   ....[124]....
        /*0890*/ 	.word	0x00002aa0
        /*0894*/ 	.word	0x000000ff
        /*0898*/ 	.word	0x000001b0
        /*089c*/ 	.short	0x010a
        /*089e*/ 	.byte	0x08
	.zero		1


	//   ....[125]....
        /*08a0*/ 	.word	0x00002d00
        /*08a4*/ 	.word	0x000000ff
        /*08a8*/ 	.word	0x00000380
        /*08ac*/ 	.short	0x010a
        /*08ae*/ 	.byte	0x2c
	.zero		1


	//   ....[126]....
        /*08b0*/ 	.word	0x00002dc0
        /*08b4*/ 	.word	0x000000ff
        /*08b8*/ 	.word	0x00000000
        /*08bc*/ 	.short	0x0101
        /*08be*/ 	.byte	0x04
	.zero		1


	//   ....[127]....
        /*08c0*/ 	.word	0x000033b0
        /*08c4*/ 	.word	0x000000ff
        /*08c8*/ 	.word	0x00000000
        /*08cc*/ 	.short	0x010a
        /*08ce*/ 	.byte	0x04
	.zero		1


	//   ....[128]....
        /*08d0*/ 	.word	0x00003450
        /*08d4*/ 	.word	0x000000ff
        /*08d8*/ 	.word	0x00000000
        /*08dc*/ 	.short	0x010a
        /*08de*/ 	.byte	0x05
	.zero		1


	//   ....[129]....
        /*08e0*/ 	.word	0x000034f0
        /*08e4*/ 	.word	0x000000ff
        /*08e8*/ 	.word	0x00000000
        /*08ec*/ 	.short	0x010a
        /*08ee*/ 	.byte	0x05
	.zero		1


	//   ....[130]....
        /*08f0*/ 	.word	0x00003590
        /*08f4*/ 	.word	0x000000ff
        /*08f8*/ 	.word	0x00000000
        /*08fc*/ 	.short	0x010a
        /*08fe*/ 	.byte	0x05
	.zero		1


	//   ....[131]....
        /*0900*/ 	.word	0x00003630
        /*0904*/ 	.word	0x000000ff
        /*0908*/ 	.word	0x00000000
        /*090c*/ 	.short	0x010a
        /*090e*/ 	.byte	0x05
	.zero		1


	//   ....[132]....
        /*0910*/ 	.word	0x000036d0
        /*0914*/ 	.word	0x000000ff
        /*0918*/ 	.word	0x00000000
        /*091c*/ 	.short	0x010a
        /*091e*/ 	.byte	0x05
	.zero		1


	//   ....[133]....
        /*0920*/ 	.word	0x00003770
        /*0924*/ 	.word	0x000000ff
        /*0928*/ 	.word	0x00000000
        /*092c*/ 	.short	0x010a
        /*092e*/ 	.byte	0x05
	.zero		1


	//   ....[134]....
        /*0930*/ 	.word	0x00003810
        /*0934*/ 	.word	0x000000ff
        /*0938*/ 	.word	0x00000000
        /*093c*/ 	.short	0x010a
        /*093e*/ 	.byte	0x05
	.zero		1


	//   ....[135]....
        /*0940*/ 	.word	0x000038b0
        /*0944*/ 	.word	0x000000ff
        /*0948*/ 	.word	0x00000000
        /*094c*/ 	.short	0x010a
        /*094e*/ 	.byte	0x05
	.zero		1


	//   ....[136]....
        /*0950*/ 	.word	0x00003950
        /*0954*/ 	.word	0x000000ff
        /*0958*/ 	.word	0x00000000
        /*095c*/ 	.short	0x010a
        /*095e*/ 	.byte	0x05
	.zero		1


	//   ....[137]....
        /*0960*/ 	.word	0x000039f0
        /*0964*/ 	.word	0x000000ff
        /*0968*/ 	.word	0x00000000
        /*096c*/ 	.short	0x010a
        /*096e*/ 	.byte	0x05
	.zero		1


	//   ....[138]....
        /*0970*/ 	.word	0x00003a90
        /*0974*/ 	.word	0x000000ff
        /*0978*/ 	.word	0x00000000
        /*097c*/ 	.short	0x010a
        /*097e*/ 	.byte	0x05
	.zero		1


	//   ....[139]....
        /*0980*/ 	.word	0x00003b30
        /*0984*/ 	.word	0x000000ff
        /*0988*/ 	.word	0x00000000
        /*098c*/ 	.short	0x010a
        /*098e*/ 	.byte	0x05
	.zero		1


	//   ....[140]....
        /*0990*/ 	.word	0x00003bd0
        /*0994*/ 	.word	0x000000ff
        /*0998*/ 	.word	0x00000000
        /*099c*/ 	.short	0x010a
        /*099e*/ 	.byte	0x05
	.zero		1


	//   ....[141]....
        /*09a0*/ 	.word	0x00003c70
        /*09a4*/ 	.word	0x000000ff
        /*09a8*/ 	.word	0x00000000
        /*09ac*/ 	.short	0x010a
        /*09ae*/ 	.byte	0x05
	.zero		1


	//   ....[142]....
        /*09b0*/ 	.word	0x00003d10
        /*09b4*/ 	.word	0x000000ff
        /*09b8*/ 	.word	0x00000000
        /*09bc*/ 	.short	0x010a
        /*09be*/ 	.byte	0x05
	.zero		1


	//   ....[143]....
        /*09c0*/ 	.word	0x00003db0
        /*09c4*/ 	.word	0x000000ff
        /*09c8*/ 	.word	0x00000000
        /*09cc*/ 	.short	0x010a
        /*09ce*/ 	.byte	0x05
	.zero		1


	//   ....[144]....
        /*09d0*/ 	.word	0x00003e50
        /*09d4*/ 	.word	0x000000ff
        /*09d8*/ 	.word	0x00000000
        /*09dc*/ 	.short	0x010a
        /*09de*/ 	.byte	0x05
	.zero		1


	//   ....[145]....
        /*09e0*/ 	.word	0x00003ef0
        /*09e4*/ 	.word	0x000000ff
        /*09e8*/ 	.word	0x00000000
        /*09ec*/ 	.short	0x010a
        /*09ee*/ 	.byte	0x05
	.zero		1


	//   ....[146]....
        /*09f0*/ 	.word	0x00003f90
        /*09f4*/ 	.word	0x000000ff
        /*09f8*/ 	.word	0x00000000
        /*09fc*/ 	.short	0x010a
        /*09fe*/ 	.byte	0x05
	.zero		1


	//   ....[147]....
        /*0a00*/ 	.word	0x00004030
        /*0a04*/ 	.word	0x000000ff
        /*0a08*/ 	.word	0x00000000
        /*0a0c*/ 	.short	0x010a
        /*0a0e*/ 	.byte	0x05
	.zero		1


	//   ....[148]....
        /*0a10*/ 	.word	0x000040d0
        /*0a14*/ 	.word	0x000000ff
        /*0a18*/ 	.word	0x00000000
        /*0a1c*/ 	.short	0x010a
        /*0a1e*/ 	.byte	0x05
	.zero		1


	//   ....[149]....
        /*0a20*/ 	.word	0x00004170
        /*0a24*/ 	.word	0x000000ff
        /*0a28*/ 	.word	0x00000000
        /*0a2c*/ 	.short	0x010a
        /*0a2e*/ 	.byte	0x05
	.zero		1


	//   ....[150]....
        /*0a30*/ 	.word	0x00004210
        /*0a34*/ 	.word	0x000000ff
        /*0a38*/ 	.word	0x00000000
        /*0a3c*/ 	.short	0x010a
        /*0a3e*/ 	.byte	0x05
	.zero		1


	//   ....[151]....
        /*0a40*/ 	.word	0x000042b0
        /*0a44*/ 	.word	0x000000ff
        /*0a48*/ 	.word	0x00000000
        /*0a4c*/ 	.short	0x010a
        /*0a4e*/ 	.byte	0x05
	.zero		1


	//   ....[152]....
        /*0a50*/ 	.word	0x00004350
        /*0a54*/ 	.word	0x000000ff
        /*0a58*/ 	.word	0x00000000
        /*0a5c*/ 	.short	0x010a
        /*0a5e*/ 	.byte	0x05
	.zero		1


	//   ....[153]....
        /*0a60*/ 	.word	0x000043f0
        /*0a64*/ 	.word	0x000000ff
        /*0a68*/ 	.word	0x00000000
        /*0a6c*/ 	.short	0x010a
        /*0a6e*/ 	.byte	0x05
	.zero		1


	//   ....[154]....
        /*0a70*/ 	.word	0x00004490
        /*0a74*/ 	.word	0x000000ff
        /*0a78*/ 	.word	0x00000000
        /*0a7c*/ 	.short	0x010a
        /*0a7e*/ 	.byte	0x05
	.zero		1


	//   ....[155]....
        /*0a80*/ 	.word	0x00004530
        /*0a84*/ 	.word	0x000000ff
        /*0a88*/ 	.word	0x00000000
        /*0a8c*/ 	.short	0x010a
        /*0a8e*/ 	.byte	0x05
	.zero		1


	//   ....[156]....
        /*0a90*/ 	.word	0x000045d0
        /*0a94*/ 	.word	0x000000ff
        /*0a98*/ 	.word	0x00000000
        /*0a9c*/ 	.short	0x010a
        /*0a9e*/ 	.byte	0x05
	.zero		1


	//   ....[157]....
        /*0aa0*/ 	.word	0x00004670
        /*0aa4*/ 	.word	0x000000ff
        /*0aa8*/ 	.word	0x00000000
        /*0aac*/ 	.short	0x010a
        /*0aae*/ 	.byte	0x05
	.zero		1


	//   ....[158]....
        /*0ab0*/ 	.word	0x00004710
        /*0ab4*/ 	.word	0x000000ff
        /*0ab8*/ 	.word	0x00000000
        /*0abc*/ 	.short	0x010a
        /*0abe*/ 	.byte	0x05
	.zero		1


	//   ....[159]....
        /*0ac0*/ 	.word	0x000047b0
        /*0ac4*/ 	.word	0x000000ff
        /*0ac8*/ 	.word	0x00000000
        /*0acc*/ 	.short	0x010a
        /*0ace*/ 	.byte	0x05
	.zero		1


	//   ....[160]....
        /*0ad0*/ 	.word	0x00004850
        /*0ad4*/ 	.word	0x000000ff
        /*0ad8*/ 	.word	0x00000000
        /*0adc*/ 	.short	0x010a
        /*0ade*/ 	.byte	0x05
	.zero		1


	//   ....[161]....
        /*0ae0*/ 	.word	0x000048f0
        /*0ae4*/ 	.word	0x000000ff
        /*0ae8*/ 	.word	0x00000000
        /*0aec*/ 	.short	0x010a
        /*0aee*/ 	.byte	0x05
	.zero		1


	//   ....[162]....
        /*0af0*/ 	.word	0x00004990
        /*0af4*/ 	.word	0x000000ff
        /*0af8*/ 	.word	0x00000000
        /*0afc*/ 	.short	0x010a
        /*0afe*/ 	.byte	0x05
	.zero		1


	//   ....[163]....
        /*0b00*/ 	.word	0x00004a30
        /*0b04*/ 	.word	0x000000ff
        /*0b08*/ 	.word	0x00000000
        /*0b0c*/ 	.short	0x010a
        /*0b0e*/ 	.byte	0x05
	.zero		1


	//   ....[164]....
        /*0b10*/ 	.word	0x00004ad0
        /*0b14*/ 	.word	0x000000ff
        /*0b18*/ 	.word	0x00000000
        /*0b1c*/ 	.short	0x010a
        /*0b1e*/ 	.byte	0x05
	.zero		1


	//   ....[165]....
        /*0b20*/ 	.word	0x00004b70
        /*0b24*/ 	.word	0x000000ff
        /*0b28*/ 	.word	0x00000000
        /*0b2c*/ 	.short	0x010a
        /*0b2e*/ 	.byte	0x05
	.zero		1


	//   ....[166]....
        /*0b30*/ 	.word	0x00004c10
        /*0b34*/ 	.word	0x000000ff
        /*0b38*/ 	.word	0x00000000
        /*0b3c*/ 	.short	0x010a
        /*0b3e*/ 	.byte	0x05
	.zero		1


	//   ....[167]....
        /*0b40*/ 	.word	0x00004cb0
        /*0b44*/ 	.word	0x000000ff
        /*0b48*/ 	.word	0x00000000
        /*0b4c*/ 	.short	0x010a
        /*0b4e*/ 	.byte	0x05
	.zero		1


	//   ....[168]....
        /*0b50*/ 	.word	0x00004d50
        /*0b54*/ 	.word	0x000000ff
        /*0b58*/ 	.word	0x00000000
        /*0b5c*/ 	.short	0x010a
        /*0b5e*/ 	.byte	0x05
	.zero		1


	//   ....[169]....
        /*0b60*/ 	.word	0x00004df0
        /*0b64*/ 	.word	0x000000ff
        /*0b68*/ 	.word	0x00000000
        /*0b6c*/ 	.short	0x010a
        /*0b6e*/ 	.byte	0x05
	.zero		1


	//   ....[170]....
        /*0b70*/ 	.word	0x00004e90
        /*0b74*/ 	.word	0x000000ff
        /*0b78*/ 	.word	0x00000000
        /*0b7c*/ 	.short	0x010a
        /*0b7e*/ 	.byte	0x05
	.zero		1


	//   ....[171]....
        /*0b80*/ 	.word	0x00004f30
        /*0b84*/ 	.word	0x000000ff
        /*0b88*/ 	.word	0x00000000
        /*0b8c*/ 	.short	0x010a
        /*0b8e*/ 	.byte	0x05
	.zero		1


	//   ....[172]....
        /*0b90*/ 	.word	0x00004fd0
        /*0b94*/ 	.word	0x000000ff
        /*0b98*/ 	.word	0x00000000
        /*0b9c*/ 	.short	0x010a
        /*0b9e*/ 	.byte	0x05
	.zero		1


	//   ....[173]....
        /*0ba0*/ 	.word	0x00005070
        /*0ba4*/ 	.word	0x000000ff
        /*0ba8*/ 	.word	0x00000000
        /*0bac*/ 	.short	0x010a
        /*0bae*/ 	.byte	0x05
	.zero		1


	//   ....[174]....
        /*0bb0*/ 	.word	0x00005110
        /*0bb4*/ 	.word	0x000000ff
        /*0bb8*/ 	.word	0x00000000
        /*0bbc*/ 	.short	0x010a
        /*0bbe*/ 	.byte	0x05
	.zero		1


	//   ....[175]....
        /*0bc0*/ 	.word	0x000051b0
        /*0bc4*/ 	.word	0x000000ff
        /*0bc8*/ 	.word	0x00000000
        /*0bcc*/ 	.short	0x010a
        /*0bce*/ 	.byte	0x05
	.zero		1


	//   ....[176]....
        /*0bd0*/ 	.word	0x00005250
        /*0bd4*/ 	.word	0x000000ff
        /*0bd8*/ 	.word	0x00000000
        /*0bdc*/ 	.short	0x010a
        /*0bde*/ 	.byte	0x05
	.zero		1


	//   ....[177]....
        /*0be0*/ 	.word	0x000052f0
        /*0be4*/ 	.word	0x000000ff
        /*0be8*/ 	.word	0x00000000
        /*0bec*/ 	.short	0x010a
        /*0bee*/ 	.byte	0x05
	.zero		1


	//   ....[178]....
        /*0bf0*/ 	.word	0x00005390
        /*0bf4*/ 	.word	0x000000ff
        /*0bf8*/ 	.word	0x00000000
        /*0bfc*/ 	.short	0x010a
        /*0bfe*/ 	.byte	0x05
	.zero		1


	//   ....[179]....
        /*0c00*/ 	.word	0x00005430
        /*0c04*/ 	.word	0x000000ff
        /*0c08*/ 	.word	0x00000000
        /*0c0c*/ 	.short	0x010a
        /*0c0e*/ 	.byte	0x05
	.zero		1


	//   ....[180]....
        /*0c10*/ 	.word	0x000054e0
        /*0c14*/ 	.word	0x00000000
        /*0c18*/ 	.word	0x00000000
        /*0c1c*/ 	.short	0x010a
        /*0c1e*/ 	.byte	0xff
	.zero		1


	//   ....[181]....
        /*0c20*/ 	.word	0x00005630
        /*0c24*/ 	.word	0x000000ff
        /*0c28*/ 	.word	0x00000388
        /*0c2c*/ 	.short	0x010a
        /*0c2e*/ 	.byte	0x04
	.zero		1


	//   ....[182]....
        /*0c30*/ 	.word	0x000056d0
        /*0c34*/ 	.word	0x000000ff
        /*0c38*/ 	.word	0x00000380
        /*0c3c*/ 	.short	0x010a
        /*0c3e*/ 	.byte	0x04
	.zero		1


	//   ....[183]....
        /*0c40*/ 	.word	0x00005770
        /*0c44*/ 	.word	0x000000ff
        /*0c48*/ 	.word	0x00000000
        /*0c4c*/ 	.short	0x0101
        /*0c4e*/ 	.byte	0x05
	.zero		1


	//   ....[184]....
        /*0c50*/ 	.word	0x000057b0
        /*0c54*/ 	.word	0x000000ff
        /*0c58*/ 	.word	0x00000388
        /*0c5c*/ 	.short	0x0106
        /*0c5e*/ 	.byte	0x04
	.zero		1


	//   ....[185]....
        /*0c60*/ 	.word	0x000057f0
        /*0c64*/ 	.word	0x00000000
        /*0c68*/ 	.word	0x00000388
        /*0c6c*/ 	.short	0x010a
        /*0c6e*/ 	.byte	0xff
	.zero		1


	//   ....[186]....
        /*0c70*/ 	.word	0x00005cd0
        /*0c74*/ 	.word	0x000000ff
        /*0c78*/ 	.word	0x00000380
        /*0c7c*/ 	.short	0x010a
        /*0c7e*/ 	.byte	0x0f
	.zero		1


	//   ....[187]....
        /*0c80*/ 	.word	0x00005d80
        /*0c84*/ 	.word	0x000000ff
        /*0c88*/ 	.word	0x00000000
        /*0c8c*/ 	.short	0x0101
        /*0c8e*/ 	.byte	0x17
	.zero		1


	//   ....[188]....
        /*0c90*/ 	.word	0x00005d90
        /*0c94*/ 	.word	0x000000ff
        /*0c98*/ 	.word	0x000003a0
        /*0c9c*/ 	.short	0x010a
        /*0c9e*/ 	.byte	0x13
	.zero		1


	//   ....[189]....
        /*0ca0*/ 	.word	0x00005e20
        /*0ca4*/ 	.word	0x000000ff
        /*0ca8*/ 	.word	0x00000000
        /*0cac*/ 	.short	0x010a
        /*0cae*/ 	.byte	0x04
	.zero		1


	//   ....[190]....
        /*0cb0*/ 	.word	0x00005ec0
        /*0cb4*/ 	.word	0x000000ff
        /*0cb8*/ 	.word	0x00000000
        /*0cbc*/ 	.short	0x010a
        /*0cbe*/ 	.byte	0x0b
	.zero		1


	//   ....[191]....
        /*0cc0*/ 	.word	0x00005ff0
        /*0cc4*/ 	.word	0x000000ff
        /*0cc8*/ 	.word	0x00000000
        /*0ccc*/ 	.short	0x010a
        /*0cce*/ 	.byte	0x04
	.zero		1


	//   ....[192]....
        /*0cd0*/ 	.word	0x000061c0
        /*0cd4*/ 	.word	0x000000ff
        /*0cd8*/ 	.word	0x00000000
        /*0cdc*/ 	.short	0x010a
        /*0cde*/ 	.byte	0x04
	.zero		1


	//   ....[193]....
        /*0ce0*/ 	.word	0x00006250
        /*0ce4*/ 	.word	0x000000ff
        /*0ce8*/ 	.word	0x00000000
        /*0cec*/ 	.short	0x010a
        /*0cee*/ 	.byte	0x04
	.zero		1


	//   ....[194]....
        /*0cf0*/ 	.word	0x000069e0
        /*0cf4*/ 	.word	0x000000ff
        /*0cf8*/ 	.word	0x00000380
        /*0cfc*/ 	.short	0x010a
        /*0cfe*/ 	.byte	0x13
	.zero		1


	//   ....[195]....
        /*0d00*/ 	.word	0x00006a80
        /*0d04*/ 	.word	0x000000ff
        /*0d08*/ 	.word	0x00000000
        /*0d0c*/ 	.short	0x0101
        /*0d0e*/ 	.byte	0x2e
	.zero		1


	//   ....[196]....
        /*0d10*/ 	.word	0x00006fe0
        /*0d14*/ 	.word	0x000000ff
        /*0d18*/ 	.word	0x00000378
        /*0d1c*/ 	.short	0x010a
        /*0d1e*/ 	.byte	0x13
	.zero		1


	//   ....[197]....
        /*0d20*/ 	.word	0x00007150
        /*0d24*/ 	.word	0x000000ff
        /*0d28*/ 	.word	0x00000368
        /*0d2c*/ 	.short	0x010a
        /*0d2e*/ 	.byte	0x13
	.zero		1


	//   ....[198]....
        /*0d30*/ 	.word	0x00007670
        /*0d34*/ 	.word	0x000000ff
        /*0d38*/ 	.word	0x00000360
        /*0d3c*/ 	.short	0x010b
        /*0d3e*/ 	.byte	0x13
	.zero		1


	//   ....[199]....
        /*0d40*/ 	.word	0x000076a0
        /*0d44*/ 	.word	0x000000ff
        /*0d48*/ 	.word	0x00000000
        /*0d4c*/ 	.short	0x0101
        /*0d4e*/ 	.byte	0x30
	.zero		1


	//   ....[200]....
        /*0d50*/ 	.word	0x00007730
        /*0d54*/ 	.word	0x00000000
        /*0d58*/ 	.word	0x00000368
        /*0d5c*/ 	.short	0x010a
        /*0d5e*/ 	.byte	0xff
	.zero		1


	//   ....[201]....
        /*0d60*/ 	.word	0x00007ac0
        /*0d64*/ 	.word	0x000000ff
        /*0d68*/ 	.word	0x00000380
        /*0d6c*/ 	.short	0x010a
        /*0d6e*/ 	.byte	0x2b
	.zero		1


	//   ....[202]....
        /*0d70*/ 	.word	0x00007b90
        /*0d74*/ 	.word	0x000000ff
        /*0d78*/ 	.word	0x00000000
        /*0d7c*/ 	.short	0x0101
        /*0d7e*/ 	.byte	0x04
	.zero		1


	//   ....[203]....
        /*0d80*/ 	.word	0x000086a0
        /*0d84*/ 	.word	0x000000ff
        /*0d88*/ 	.word	0x00000360
        /*0d8c*/ 	.short	0x010a
        /*0d8e*/ 	.byte	0x2b
	.zero		1


	//   ....[204]....
        /*0d90*/ 	.word	0x000086b0
        /*0d94*/ 	.word	0x00000048
        /*0d98*/ 	.word	0x00000390
        /*0d9c*/ 	.short	0x010a
        /*0d9e*/ 	.byte	0xff
	.zero		1


	//   ....[205]....
        /*0da0*/ 	.word	0x00008800
        /*0da4*/ 	.word	0x000000ff
        /*0da8*/ 	.word	0x00000360
        /*0dac*/ 	.short	0x010a
        /*0dae*/ 	.byte	0x2b
	.zero		1


	//   ....[206]....
        /*0db0*/ 	.word	0x000088f0
        /*0db4*/ 	.word	0x000000ff
        /*0db8*/ 	.word	0x00000000
        /*0dbc*/ 	.short	0x0101
        /*0dbe*/ 	.byte	0x04
	.zero		1


	//   ....[207]....
        /*0dc0*/ 	.word	0x00008950
        /*0dc4*/ 	.word	0x00000048
        /*0dc8*/ 	.word	0x00000390
        /*0dcc*/ 	.short	0x010a
        /*0dce*/ 	.byte	0xff
	.zero		1


	//   ....[208]....
        /*0dd0*/ 	.word	0x00008d60
        /*0dd4*/ 	.word	0x000000ff
        /*0dd8*/ 	.word	0x00000000
        /*0ddc*/ 	.short	0x0101
        /*0dde*/ 	.byte	0x04
	.zero		1


	//   ....[209]....
        /*0de0*/ 	.word	0x00009bc0
        /*0de4*/ 	.word	0x00000000
        /*0de8*/ 	.word	0x000001b0
        /*0dec*/ 	.short	0x010a
        /*0dee*/ 	.byte	0xff
	.zero		1


	//   ....[210]....
        /*0df0*/ 	.word	0x00009c20
        /*0df4*/ 	.word	0x00000000
        /*0df8*/ 	.word	0x000001b0
        /*0dfc*/ 	.short	0x010a
        /*0dfe*/ 	.byte	0xff
	.zero		1


	//   ....[211]....
        /*0e00*/ 	.word	0x00009c80
        /*0e04*/ 	.word	0x00000000
        /*0e08*/ 	.word	0x00000380
        /*0e0c*/ 	.short	0x010a
        /*0e0e*/ 	.byte	0xff
	.zero		1


	//   ....[212]....
        /*0e10*/ 	.word	0x00009ce0
        /*0e14*/ 	.word	0x00000000
        /*0e18*/ 	.word	0x00000000
        /*0e1c*/ 	.short	0x010a
        /*0e1e*/ 	.byte	0xff
	.zero		1


	//   ....[213]....
        /*0e20*/ 	.word	0x00009d40
        /*0e24*/ 	.word	0x00000000
        /*0e28*/ 	.word	0x00000000
        /*0e2c*/ 	.short	0x010a
        /*0e2e*/ 	.byte	0xff
	.zero		1


	//   ....[214]....
        /*0e30*/ 	.word	0x00009da0
        /*0e34*/ 	.word	0x00000000
        /*0e38*/ 	.word	0x00000000
        /*0e3c*/ 	.short	0x010a
        /*0e3e*/ 	.byte	0xff
	.zero		1


	//   ....[215]....
        /*0e40*/ 	.word	0x00009e00
        /*0e44*/ 	.word	0x00000000
        /*0e48*/ 	.word	0x00000000
        /*0e4c*/ 	.short	0x010a
        /*0e4e*/ 	.byte	0xff
	.zero		1


	//   ....[216]....
        /*0e50*/ 	.word	0x00009e60
        /*0e54*/ 	.word	0x00000000
        /*0e58*/ 	.word	0x00000000
        /*0e5c*/ 	.short	0x010a
        /*0e5e*/ 	.byte	0xff
	.zero		1


	//   ....[217]....
        /*0e60*/ 	.word	0x00009ec0
        /*0e64*/ 	.word	0x00000000
        /*0e68*/ 	.word	0x00000000
        /*0e6c*/ 	.short	0x010a
        /*0e6e*/ 	.byte	0xff
	.zero		1


	//   ....[218]....
        /*0e70*/ 	.word	0x00009f20
        /*0e74*/ 	.word	0x00000000
        /*0e78*/ 	.word	0x00000000
        /*0e7c*/ 	.short	0x010a
        /*0e7e*/ 	.byte	0xff
	.zero		1


	//   ....[219]....
        /*0e80*/ 	.word	0x00009f80
        /*0e84*/ 	.word	0x00000000
        /*0e88*/ 	.word	0x00000000
        /*0e8c*/ 	.short	0x010a
        /*0e8e*/ 	.byte	0xff
	.zero		1


	//   ....[220]....
        /*0e90*/ 	.word	0x00009fe0
        /*0e94*/ 	.word	0x00000000
        /*0e98*/ 	.word	0x00000000
        /*0e9c*/ 	.short	0x010a
        /*0e9e*/ 	.byte	0xff
	.zero		1


	//   ....[221]....
        /*0ea0*/ 	.word	0x0000a040
        /*0ea4*/ 	.word	0x00000000
        /*0ea8*/ 	.word	0x00000000
        /*0eac*/ 	.short	0x010a
        /*0eae*/ 	.byte	0xff
	.zero		1


	//   ....[222]....
        /*0eb0*/ 	.word	0x0000a0a0
        /*0eb4*/ 	.word	0x00000000
        /*0eb8*/ 	.word	0x00000000
        /*0ebc*/ 	.short	0x010a
        /*0ebe*/ 	.byte	0xff
	.zero		1


	//   ....[223]....
        /*0ec0*/ 	.word	0x0000a100
        /*0ec4*/ 	.word	0x00000000
        /*0ec8*/ 	.word	0x00000000
        /*0ecc*/ 	.short	0x010a
        /*0ece*/ 	.byte	0xff
	.zero		1


	//   ....[224]....
        /*0ed0*/ 	.word	0x0000a160
        /*0ed4*/ 	.word	0x00000000
        /*0ed8*/ 	.word	0x00000000
        /*0edc*/ 	.short	0x010a
        /*0ede*/ 	.byte	0xff
	.zero		1


	//   ....[225]....
        /*0ee0*/ 	.word	0x0000a1c0
        /*0ee4*/ 	.word	0x00000000
        /*0ee8*/ 	.word	0x00000000
        /*0eec*/ 	.short	0x010a
        /*0eee*/ 	.byte	0xff
	.zero		1


	//   ....[226]....
        /*0ef0*/ 	.word	0x0000a220
        /*0ef4*/ 	.word	0x00000000
        /*0ef8*/ 	.word	0x00000000
        /*0efc*/ 	.short	0x010a
        /*0efe*/ 	.byte	0xff
	.zero		1


	//   ....[227]....
        /*0f00*/ 	.word	0x0000a280
        /*0f04*/ 	.word	0x00000000
        /*0f08*/ 	.word	0x00000000
        /*0f0c*/ 	.short	0x010a
        /*0f0e*/ 	.byte	0xff
	.zero		1


	//   ....[228]....
        /*0f10*/ 	.word	0x0000a2e0
        /*0f14*/ 	.word	0x00000000
        /*0f18*/ 	.word	0x00000000
        /*0f1c*/ 	.short	0x010a
        /*0f1e*/ 	.byte	0xff
	.zero		1


	//   ....[229]....
        /*0f20*/ 	.word	0x0000a340
        /*0f24*/ 	.word	0x00000000
        /*0f28*/ 	.word	0x00000000
        /*0f2c*/ 	.short	0x010a
        /*0f2e*/ 	.byte	0xff
	.zero		1


	//   ....[230]....
        /*0f30*/ 	.word	0x0000a3a0
        /*0f34*/ 	.word	0x00000000
        /*0f38*/ 	.word	0x00000000
        /*0f3c*/ 	.short	0x010a
        /*0f3e*/ 	.byte	0xff
	.zero		1


	//   ....[231]....
        /*0f40*/ 	.word	0x0000a400
        /*0f44*/ 	.word	0x00000000
        /*0f48*/ 	.word	0x00000000
        /*0f4c*/ 	.short	0x010a
        /*0f4e*/ 	.byte	0xff
	.zero		1


	//   ....[232]....
        /*0f50*/ 	.word	0x0000a460
        /*0f54*/ 	.word	0x00000000
        /*0f58*/ 	.word	0x00000000
        /*0f5c*/ 	.short	0x010a
        /*0f5e*/ 	.byte	0xff
	.zero		1


	//   ....[233]....
        /*0f60*/ 	.word	0x0000a4c0
        /*0f64*/ 	.word	0x00000000
        /*0f68*/ 	.word	0x00000000
        /*0f6c*/ 	.short	0x010a
        /*0f6e*/ 	.byte	0xff
	.zero		1


	//   ....[234]....
        /*0f70*/ 	.word	0x0000a520
        /*0f74*/ 	.word	0x00000000
        /*0f78*/ 	.word	0x00000000
        /*0f7c*/ 	.short	0x010a
        /*0f7e*/ 	.byte	0xff
	.zero		1


	//   ....[235]....
        /*0f80*/ 	.word	0x0000a580
        /*0f84*/ 	.word	0x00000000
        /*0f88*/ 	.word	0x00000000
        /*0f8c*/ 	.short	0x010a
        /*0f8e*/ 	.byte	0xff
	.zero		1


	//   ....[236]....
        /*0f90*/ 	.word	0x0000a5e0
        /*0f94*/ 	.word	0x00000000
        /*0f98*/ 	.word	0x00000000
        /*0f9c*/ 	.short	0x010a
        /*0f9e*/ 	.byte	0xff
	.zero		1


	//   ....[237]....
        /*0fa0*/ 	.word	0x0000a640
        /*0fa4*/ 	.word	0x00000000
        /*0fa8*/ 	.word	0x00000000
        /*0fac*/ 	.short	0x010a
        /*0fae*/ 	.byte	0xff
	.zero		1


	//   ....[238]....
        /*0fb0*/ 	.word	0x0000a6a0
        /*0fb4*/ 	.word	0x00000000
        /*0fb8*/ 	.word	0x00000000
        /*0fbc*/ 	.short	0x010a
        /*0fbe*/ 	.byte	0xff
	.zero		1


	//   ....[239]....
        /*0fc0*/ 	.word	0x0000a700
        /*0fc4*/ 	.word	0x00000000
        /*0fc8*/ 	.word	0x00000000
        /*0fcc*/ 	.short	0x010a
        /*0fce*/ 	.byte	0xff
	.zero		1


	//   ....[240]....
        /*0fd0*/ 	.word	0x0000a760
        /*0fd4*/ 	.word	0x00000000
        /*0fd8*/ 	.word	0x00000000
        /*0fdc*/ 	.short	0x010a
        /*0fde*/ 	.byte	0xff
	.zero		1


	//   ....[241]....
        /*0fe0*/ 	.word	0x0000a7c0
        /*0fe4*/ 	.word	0x00000000
        /*0fe8*/ 	.word	0x00000000
        /*0fec*/ 	.short	0x010a
        /*0fee*/ 	.byte	0xff
	.zero		1


	//   ....[242]....
        /*0ff0*/ 	.word	0x0000a820
        /*0ff4*/ 	.word	0x00000000
        /*0ff8*/ 	.word	0x00000000
        /*0ffc*/ 	.short	0x010a
        /*0ffe*/ 	.byte	0xff
	.zero		1


	//   ....[243]....
        /*1000*/ 	.word	0x0000a880
        /*1004*/ 	.word	0x00000000
        /*1008*/ 	.word	0x00000000
        /*100c*/ 	.short	0x010a
        /*100e*/ 	.byte	0xff
	.zero		1


	//   ....[244]....
        /*1010*/ 	.word	0x0000a8e0
        /*1014*/ 	.word	0x00000000
        /*1018*/ 	.word	0x00000000
        /*101c*/ 	.short	0x010a
        /*101e*/ 	.byte	0xff
	.zero		1


	//   ....[245]....
        /*1020*/ 	.word	0x0000a940
        /*1024*/ 	.word	0x00000000
        /*1028*/ 	.word	0x00000000
        /*102c*/ 	.short	0x010a
        /*102e*/ 	.byte	0xff
	.zero		1


	//   ....[246]....
        /*1030*/ 	.word	0x0000a9a0
        /*1034*/ 	.word	0x00000000
        /*1038*/ 	.word	0x00000000
        /*103c*/ 	.short	0x010a
        /*103e*/ 	.byte	0xff
	.zero		1


	//   ....[247]....
        /*1040*/ 	.word	0x0000aa00
        /*1044*/ 	.word	0x00000000
        /*1048*/ 	.word	0x00000000
        /*104c*/ 	.short	0x010a
        /*104e*/ 	.byte	0xff
	.zero		1


	//   ....[248]....
        /*1050*/ 	.word	0x0000aa60
        /*1054*/ 	.word	0x00000000
        /*1058*/ 	.word	0x00000000
        /*105c*/ 	.short	0x010a
        /*105e*/ 	.byte	0xff
	.zero		1


	//   ....[249]....
        /*1060*/ 	.word	0x0000aac0
        /*1064*/ 	.word	0x00000000
        /*1068*/ 	.word	0x00000000
        /*106c*/ 	.short	0x010a
        /*106e*/ 	.byte	0xff
	.zero		1


	//   ....[250]....
        /*1070*/ 	.word	0x0000ab20
        /*1074*/ 	.word	0x00000000
        /*1078*/ 	.word	0x00000000
        /*107c*/ 	.short	0x010a
        /*107e*/ 	.byte	0xff
	.zero		1


	//   ....[251]....
        /*1080*/ 	.word	0x0000ab80
        /*1084*/ 	.word	0x00000000
        /*1088*/ 	.word	0x00000000
        /*108c*/ 	.short	0x010a
        /*108e*/ 	.byte	0xff
	.zero		1


	//   ....[252]....
        /*1090*/ 	.word	0x0000abe0
        /*1094*/ 	.word	0x00000000
        /*1098*/ 	.word	0x00000000
        /*109c*/ 	.short	0x010a
        /*109e*/ 	.byte	0xff
	.zero		1


	//   ....[253]....
        /*10a0*/ 	.word	0x0000ac40
        /*10a4*/ 	.word	0x00000000
        /*10a8*/ 	.word	0x00000000
        /*10ac*/ 	.short	0x010a
        /*10ae*/ 	.byte	0xff
	.zero		1


	//   ....[254]....
        /*10b0*/ 	.word	0x0000aca0
        /*10b4*/ 	.word	0x00000000
        /*10b8*/ 	.word	0x00000000
        /*10bc*/ 	.short	0x010a
        /*10be*/ 	.byte	0xff
	.zero		1


	//   ....[255]....
        /*10c0*/ 	.word	0x0000ad00
        /*10c4*/ 	.word	0x00000000
        /*10c8*/ 	.word	0x00000000
        /*10cc*/ 	.short	0x010a
        /*10ce*/ 	.byte	0xff
	.zero		1


	//   ....[0]....
        /*10d0*/ 	.word	0x0000ad60
        /*10d4*/ 	.word	0x00000000
        /*10d8*/ 	.word	0x00000000
        /*10dc*/ 	.short	0x010a
        /*10de*/ 	.byte	0xff
	.zero		1


	//   ....[1]....
        /*10e0*/ 	.word	0x0000adc0
        /*10e4*/ 	.word	0x00000000
        /*10e8*/ 	.word	0x00000000
        /*10ec*/ 	.short	0x010a
        /*10ee*/ 	.byte	0xff
	.zero		1


	//   ....[2]....
        /*10f0*/ 	.word	0x0000ae20
        /*10f4*/ 	.word	0x00000000
        /*10f8*/ 	.word	0x00000000
        /*10fc*/ 	.short	0x010a
        /*10fe*/ 	.byte	0xff
	.zero		1


	//   ....[3]....
        /*1100*/ 	.word	0x0000ae80
        /*1104*/ 	.word	0x00000000
        /*1108*/ 	.word	0x00000000
        /*110c*/ 	.short	0x010a
        /*110e*/ 	.byte	0xff
	.zero		1


	//   ....[4]....
        /*1110*/ 	.word	0x0000aee0
        /*1114*/ 	.word	0x00000000
        /*1118*/ 	.word	0x00000000
        /*111c*/ 	.short	0x010a
        /*111e*/ 	.byte	0xff
	.zero		1


	//   ....[5]....
        /*1120*/ 	.word	0x0000af40
        /*1124*/ 	.word	0x00000000
        /*1128*/ 	.word	0x00000000
        /*112c*/ 	.short	0x010a
        /*112e*/ 	.byte	0xff
	.zero		1


	//   ....[6]....
        /*1130*/ 	.word	0x0000afa0
        /*1134*/ 	.word	0x00000000
        /*1138*/ 	.word	0x00000000
        /*113c*/ 	.short	0x010a
        /*113e*/ 	.byte	0xff
	.zero		1


	//   ....[7]....
        /*1140*/ 	.word	0x0000b000
        /*1144*/ 	.word	0x00000000
        /*1148*/ 	.word	0x00000000
        /*114c*/ 	.short	0x010a
        /*114e*/ 	.byte	0xff
	.zero		1


	//   ....[8]....
        /*1150*/ 	.word	0x0000b060
        /*1154*/ 	.word	0x00000000
        /*1158*/ 	.word	0x00000000
        /*115c*/ 	.short	0x010a
        /*115e*/ 	.byte	0xff
	.zero		1


	//   ....[9]....
        /*1160*/ 	.word	0x0000b0c0
        /*1164*/ 	.word	0x00000004
        /*1168*/ 	.word	0x00000388
        /*116c*/ 	.short	0x010a
        /*116e*/ 	.byte	0xff
	.zero		1


	//   ....[10]....
        /*1170*/ 	.word	0x0000b120
        /*1174*/ 	.word	0x00000004
        /*1178*/ 	.word	0x00000380
        /*117c*/ 	.short	0x010a
        /*117e*/ 	.byte	0xff
	.zero		1


	//   ....[11]....
        /*1180*/ 	.word	0x0000b180
        /*1184*/ 	.word	0x00000000
        /*1188*/ 	.word	0x00000380
        /*118c*/ 	.short	0x010a
        /*118e*/ 	.byte	0xff
	.zero		1


	//   ....[12]....
        /*1190*/ 	.word	0x0000b1e0
        /*1194*/ 	.word	0x00000005
        /*1198*/ 	.word	0x000003a0
        /*119c*/ 	.short	0x010a
        /*119e*/ 	.byte	0xff
	.zero		1


	//   ....[13]....
        /*11a0*/ 	.word	0x0000b240
        /*11a4*/ 	.word	0x00000000
        /*11a8*/ 	.word	0x00000000
        /*11ac*/ 	.short	0x010a
        /*11ae*/ 	.byte	0xff
	.zero		1


	//   ....[14]....
        /*11b0*/ 	.word	0x0000b2a0
        /*11b4*/ 	.word	0x00000000
        /*11b8*/ 	.word	0x00000000
        /*11bc*/ 	.short	0x010a
        /*11be*/ 	.byte	0xff
	.zero		1


	//   ....[15]....
        /*11c0*/ 	.word	0x0000b300
        /*11c4*/ 	.word	0x00000000
        /*11c8*/ 	.word	0x00000000
        /*11cc*/ 	.short	0x010a
        /*11ce*/ 	.byte	0xff
	.zero		1


	//   ....[16]....
        /*11d0*/ 	.word	0x0000b360
        /*11d4*/ 	.word	0x00000000
        /*11d8*/ 	.word	0x00000380
        /*11dc*/ 	.short	0x010a
        /*11de*/ 	.byte	0xff
	.zero		1


	//   ....[17]....
        /*11e0*/ 	.word	0x0000b3c0
        /*11e4*/ 	.word	0x00000000
        /*11e8*/ 	.word	0x00000378
        /*11ec*/ 	.short	0x010a
        /*11ee*/ 	.byte	0xff
	.zero		1


	//   ....[18]....
        /*11f0*/ 	.word	0x0000b420
        /*11f4*/ 	.word	0x00000009
        /*11f8*/ 	.word	0x00000368
        /*11fc*/ 	.short	0x010a
        /*11fe*/ 	.byte	0xff
	.zero		1


	//   ....[19]....
        /*1200*/ 	.word	0x0000b480
        /*1204*/ 	.word	0x00000000
        /*1208*/ 	.word	0x00000380
        /*120c*/ 	.short	0x010a
        /*120e*/ 	.byte	0xff
	.zero		1


	//   ....[20]....
        /*1210*/ 	.word	0x0000b4e0
        /*1214*/ 	.word	0x00000000
        /*1218*/ 	.word	0x00000360
        /*121c*/ 	.short	0x010a
        /*121e*/ 	.byte	0xff
	.zero		1


	//   ....[21]....
        /*1220*/ 	.word	0x0000b530
        /*1224*/ 	.word	0x00000048
        /*1228*/ 	.word	0x00000390
        /*122c*/ 	.short	0x010a
        /*122e*/ 	.byte	0xff
	.zero		1


	//----- nvinfo : EIATTR_NUM_MBARRIERS
	.align		4
.L_47:
        /*1230*/ 	.byte	0x03, 0x38
        /*1232*/ 	.short	0x0076


	//----- nvinfo : EIATTR_EXIT_INSTR_OFFSETS
	.align		4
        /*1234*/ 	.byte	0x04, 0x1c
        /*1236*/ 	.short	(.L_49 - .L_48)


	//   ....[0]....
.L_48:
        /*1238*/ 	.word	0x00005510


	//   ....[1]....
        /*123c*/ 	.word	0x000057c0


	//   ....[2]....
        /*1240*/ 	.word	0x00005820


	//   ....[3]....
        /*1244*/ 	.word	0x000064c0


	//   ....[4]....
        /*1248*/ 	.word	0x00007760


	//   ....[5]....
        /*124c*/ 	.word	0x000077a0


	//   ....[6]....
        /*1250*/ 	.word	0x00009ba0


	//----- nvinfo : EIATTR_MAX_THREADS
	.align		4
.L_49:
        /*1254*/ 	.byte	0x04, 0x05
        /*1256*/ 	.short	(.L_51 - .L_50)
.L_50:
        /*1258*/ 	.word	0x00000100
        /*125c*/ 	.word	0x00000001
        /*1260*/ 	.word	0x00000001


	//----- nvinfo : EIATTR_CRS_STACK_SIZE
	.align		4
.L_51:
        /*1264*/ 	.byte	0x04, 0x1e
        /*1266*/ 	.short	(.L_53 - .L_52)
.L_52:
        /*1268*/ 	.word	0x00000000


	//----- nvinfo : EIATTR_CBANK_PARAM_SIZE
	.align		4
.L_53:
        /*126c*/ 	.byte	0x03, 0x19
        /*126e*/ 	.short	0x0900


	//----- nvinfo : EIATTR_PARAM_CBANK
	.align		4
        /*1270*/ 	.byte	0x04, 0x0a
        /*1272*/ 	.short	(.L_55 - .L_54)
	.align		4
.L_54:
        /*1274*/ 	.word	index@(.nv.constant0._ZN7cutlass13device_kernelINS_4conv6kernel13ConvUniversalINS1_16ConvProblemShapeILNS1_8OperatorE2ELi3EEENS1_10collective14CollectiveConvINS1_47MainloopSm100TmaUmmaWarpSpecializedImplicitGemmILS5_2ELi54ELi3ELi1ELi2EN4cute5tupleIJNSA_1CILi1EEESD_SD_EEEEENSB_IJNSC_ILi64EEENSB_IJSG_EEENSB_IJNSC_ILi32EEEEEEEEENS_12float_e4m3_tESL_NSA_8TiledMMAINSA_8MMA_AtomIJNSA_10MMA_TraitsINSA_19SM100_MMA_F8F6F4_SSEJSL_SL_fSG_SG_NSA_17integral_constantINSA_4UMMA5MajorELSS_1EEEST_NSQ_INSR_7ScaleInELSU_0EEESV_EEEEEENSA_6LayoutISE_NSB_IJNSC_ILi0EEESZ_SZ_EEEEENSB_IJNSA_10UnderscoreES12_S12_EEEEENS7_6detail27Sm100ImplicitGemmTileTraitsINSA_13SM90_TMA_LOADENSA_14ComposedLayoutINSA_7SwizzleILi2ELi4ELi3EEENSA_18smem_ptr_flag_bitsILi8EEENSY_INSB_IJSG_NSC_ILi8EEEEEENSB_IJSD_SG_EEEEEEEvEENS16_INSA_20SM90_TMA_LOAD_IM2COLES1H_vEEEENS_8epilogue10collective18CollectiveEpilogueINS1M_23Sm100TmaWarpSpecializedILi1ELi1ELi32ELb0ELb0EEEJSK_NSB_IJNSY_ISG_SD_EES1R_EEESL_NSB_IJlNSB_IJSD_lllEEESZ_EEESL_S1U_NS1M_6fusion15FusionCallbacksIS1Q_NS1V_17LinearCombinationISL_fSL_fLNS_15FloatRoundStyleE2EEESK_S1S_JEEENSA_5SM1004TMEM4LOAD26SM100_TMEM_LOAD_16dp32b32xES17_NS18_IS1A_S1C_NSY_INSB_IJS1D_SG_EEENSB_IJSG_SD_EEEEEEENSA_39AutoVectorizingCopyWithAssumedAlignmentILi128EEENSA_14SM90_TMA_STOREES28_S2A_S2A_EEEvvEEEEvNT_6ParamsE)
        /*1278*/ 	.short	0x0380
        /*127a*/ 	.short	0x0900


	//----- nvinfo : EIATTR_SW_WAR
	.align		4
.L_55:
        /*127c*/ 	.byte	0x04, 0x36
        /*127e*/ 	.short	(.L_57 - .L_56)
.L_56:
        /*1280*/ 	.word	0x00000008
.L_57:


//--------------------- .nv.callgraph             --------------------------
	.section	.nv.callgraph,"",@"SHT_CUDA_CALLGRAPH"
	.align	4
	.sectionentsize	8
	.align		4
        /*0000*/ 	.word	0x00000000
	.align		4
        /*0004*/ 	.word	0xffffffff
	.align		4
        /*0008*/ 	.word	index@(_ZN7cutlass13device_kernelINS_4conv6kernel13ConvUniversalINS1_16ConvProblemShapeILNS1_8OperatorE2ELi3EEENS1_10collective14CollectiveConvINS1_47MainloopSm100TmaUmmaWarpSpecializedImplicitGemmILS5_2ELi54ELi3ELi1ELi2EN4cute5tupleIJNSA_1CILi1EEESD_SD_EEEEENSB_IJNSC_ILi64EEENSB_IJSG_EEENSB_IJNSC_ILi32EEEEEEEEENS_12float_e4m3_tESL_NSA_8TiledMMAINSA_8MMA_AtomIJNSA_10MMA_TraitsINSA_19SM100_MMA_F8F6F4_SSEJSL_SL_fSG_SG_NSA_17integral_constantINSA_4UMMA5MajorELSS_1EEEST_NSQ_INSR_7ScaleInELSU_0EEESV_EEEEEENSA_6LayoutISE_NSB_IJNSC_ILi0EEESZ_SZ_EEEEENSB_IJNSA_10UnderscoreES12_S12_EEEEENS7_6detail27Sm100ImplicitGemmTileTraitsINSA_13SM90_TMA_LOADENSA_14ComposedLayoutINSA_7SwizzleILi2ELi4ELi3EEENSA_18smem_ptr_flag_bitsILi8EEENSY_INSB_IJSG_NSC_ILi8EEEEEENSB_IJSD_SG_EEEEEEEvEENS16_INSA_20SM90_TMA_LOAD_IM2COLES1H_vEEEENS_8epilogue10collective18CollectiveEpilogueINS1M_23Sm100TmaWarpSpecializedILi1ELi1ELi32ELb0ELb0EEEJSK_NSB_IJNSY_ISG_SD_EES1R_EEESL_NSB_IJlNSB_IJSD_lllEEESZ_EEESL_S1U_NS1M_6fusion15FusionCallbacksIS1Q_NS1V_17LinearCombinationISL_fSL_fLNS_15FloatRoundStyleE2EEESK_S1S_JEEENSA_5SM1004TMEM4LOAD26SM100_TMEM_LOAD_16dp32b32xES17_NS18_IS1A_S1C_NSY_INSB_IJS1D_SG_EEENSB_IJSG_SD_EEEEEEENSA_39AutoVectorizingCopyWithAssumedAlignmentILi128EEENSA_14SM90_TMA_STOREES28_S2A_S2A_EEEvvEEEEvNT_6ParamsE)
	.align		4
        /*000c*/ 	.word	index@(__assertfail)
	.align		4
        /*0010*/ 	.word	0x00000000
	.align		4
        /*0014*/ 	.word	0xfffffffe
	.align		4
        /*0018*/ 	.word	0x00000000
	.align		4
        /*001c*/ 	.word	0xfffffffd
	.align		4
        /*0020*/ 	.word	0x00000000
	.align		4
        /*0024*/ 	.word	0xfffffffc


//--------------------- .nv.constant4             --------------------------
	.section	.nv.constant4,"a",@progbits
	.align	8
	.align		8
.nv.constant4:
        /*0000*/ 	.dword	__assertfail
	.align		8
        /*0008*/ 	.dword	__unnamed_1
	.align		8
        /*0010*/ 	.dword	__unnamed_2
	.align		8
        /*0018*/ 	.dword	_ZN39_INTERNAL_cc18db00_4_k_cu_ebc8a0fa_37604cuda3std3__45__cpo5beginE
	.align		8
        /*0020*/ 	.dword	_ZN39_INTERNAL_cc18db00_4_k_cu_ebc8a0fa_37604cuda3std3__45__cpo3endE
	.align		8
        /*0028*/ 	.dword	_ZN39_INTERNAL_cc18db00_4_k_cu_ebc8a0fa_37604cuda3std3__45__cpo6cbeginE
	.align		8
        /*0030*/ 	.dword	_ZN39_INTERNAL_cc18db00_4_k_cu_ebc8a0fa_37604cuda3std3__45__cpo4cendE
	.align		8
        /*0038*/ 	.dword	_ZN39_INTERNAL_cc18db00_4_k_cu_ebc8a0fa_37604cuda3std3__441_GLOBAL__N__cc18db00_4_k_cu_ebc8a0fa_37606ignoreE
	.align		8
        /*0040*/ 	.dword	_ZN39_INTERNAL_cc18db00_4_k_cu_ebc8a0fa_37604cuda3std3__419piecewise_constructE
	.align		8
        /*0048*/ 	.dword	_ZN39_INTERNAL_cc18db00_4_k_cu_ebc8a0fa_37604cuda3std3__48in_placeE
	.align		8
        /*0050*/ 	.dword	_ZN39_INTERNAL_cc18db00_4_k_cu_ebc8a0fa_37604cuda3std6ranges3__45__cpo4swapE
	.align		8
        /*0058*/ 	.dword	_ZN39_INTERNAL_cc18db00_4_k_cu_ebc8a0fa_37604cuda3std6ranges3__45__cpo9iter_moveE
	.align		8
        /*0060*/ 	.dword	_ZN39_INTERNAL_cc18db00_4_k_cu_ebc8a0fa_37604cute7productE
	.align		8
        /*0068*/ 	.dword	_ZN39_INTERNAL_cc18db00_4_k_cu_ebc8a0fa_37604cute1_E
	.align		8
        /*0070*/ 	.dword	$str$27
	.align		8
        /*0078*/ 	.dword	$str$28
	.align		8
        /*0080*/ 	.dword	$str$29
	.align		8
        /*0088*/ 	.dword	$str$30


//--------------------- .text._ZN7cutlass13device_kernelINS_4conv6kernel13ConvUniversalINS1_16ConvProblemShapeILNS1_8OperatorE2ELi3EEENS1_10collective14CollectiveConvINS1_47MainloopSm100TmaUmmaWarpSpecializedImplicitGemmILS5_2ELi54ELi3ELi1ELi2EN4cute5tupleIJNSA_1CILi1EEESD_SD_EEEEENSB_IJNSC_ILi64EEENSB_IJSG_EEENSB_IJNSC_ILi32EEEEEEEEENS_12float_e4m3_tESL_NSA_8TiledMMAINSA_8MMA_AtomIJNSA_10MMA_TraitsINSA_19SM100_MMA_F8F6F4_SSEJSL_SL_fSG_SG_NSA_17integral_constantINSA_4UMMA5MajorELSS_1EEEST_NSQ_INSR_7ScaleInELSU_0EEESV_EEEEEENSA_6LayoutISE_NSB_IJNSC_ILi0EEESZ_SZ_EEEEENSB_IJNSA_10UnderscoreES12_S12_EEEEENS7_6detail27Sm100ImplicitGemmTileTraitsINSA_13SM90_TMA_LOADENSA_14ComposedLayoutINSA_7SwizzleILi2ELi4ELi3EEENSA_18smem_ptr_flag_bitsILi8EEENSY_INSB_IJSG_NSC_ILi8EEEEEENSB_IJSD_SG_EEEEEEEvEENS16_INSA_20SM90_TMA_LOAD_IM2COLES1H_vEEEENS_8epilogue10collective18CollectiveEpilogueINS1M_23Sm100TmaWarpSpecializedILi1ELi1ELi32ELb0ELb0EEEJSK_NSB_IJNSY_ISG_SD_EES1R_EEESL_NSB_IJlNSB_IJSD_lllEEESZ_EEESL_S1U_NS1M_6fusion15FusionCallbacksIS1Q_NS1V_17LinearCombinationISL_fSL_fLNS_15FloatRoundStyleE2EEESK_S1S_JEEENSA_5SM1004TMEM4LOAD26SM100_TMEM_LOAD_16dp32b32xES17_NS18_IS1A_S1C_NSY_INSB_IJS1D_SG_EEENSB_IJSG_SD_EEEEEEENSA_39AutoVectorizingCopyWithAssumedAlignmentILi128EEENSA_14SM90_TMA_STOREES28_S2A_S2A_EEEvvEEEEvNT_6ParamsE --------------------------
	.section	.text._ZN7cutlass13device_kernelINS_4conv6kernel13ConvUniversalINS1_16ConvProblemShapeILNS1_8OperatorE2ELi3EEENS1_10collective14CollectiveConvINS1_47MainloopSm100TmaUmmaWarpSpecializedImplicitGemmILS5_2ELi54ELi3ELi1ELi2EN4cute5tupleIJNSA_1CILi1EEESD_SD_EEEEENSB_IJNSC_ILi64EEENSB_IJSG_EEENSB_IJNSC_ILi32EEEEEEEEENS_12float_e4m3_tESL_NSA_8TiledMMAINSA_8MMA_AtomIJNSA_10MMA_TraitsINSA_19SM100_MMA_F8F6F4_SSEJSL_SL_fSG_SG_NSA_17integral_constantINSA_4UMMA5MajorELSS_1EEEST_NSQ_INSR_7ScaleInELSU_0EEESV_EEEEEENSA_6LayoutISE_NSB_IJNSC_ILi0EEESZ_SZ_EEEEENSB_IJNSA_10UnderscoreES12_S12_EEEEENS7_6detail27Sm100ImplicitGemmTileTraitsINSA_13SM90_TMA_LOADENSA_14ComposedLayoutINSA_7SwizzleILi2ELi4ELi3EEENSA_18smem_ptr_flag_bitsILi8EEENSY_INSB_IJSG_NSC_ILi8EEEEEENSB_IJSD_SG_EEEEEEEvEENS16_INSA_20SM90_TMA_LOAD_IM2COLES1H_vEEEENS_8epilogue10collective18CollectiveEpilogueINS1M_23Sm100TmaWarpSpecializedILi1ELi1ELi32ELb0ELb0EEEJSK_NSB_IJNSY_ISG_SD_EES1R_EEESL_NSB_IJlNSB_IJSD_lllEEESZ_EEESL_S1U_NS1M_6fusion15FusionCallbacksIS1Q_NS1V_17LinearCombinationISL_fSL_fLNS_15FloatRoundStyleE2EEESK_S1S_JEEENSA_5SM1004TMEM4LOAD26SM100_TMEM_LOAD_16dp32b32xES17_NS18_IS1A_S1C_NSY_INSB_IJS1D_SG_EEENSB_IJSG_SD_EEEEEEENSA_39AutoVectorizingCopyWithAssumedAlignmentILi128EEENSA_14SM90_TMA_STOREES28_S2A_S2A_EEEvvEEEEvNT_6ParamsE,"ax",@progbits
	.align	128
.text._ZN7cutlass13device_kernelINS_4conv6kernel13ConvUniversalINS1_16ConvProblemShapeILNS1_8OperatorE2ELi3EEENS1_10collective14CollectiveConvINS1_47MainloopSm100TmaUmmaWarpSpecializedImplicitGemmILS5_2ELi54ELi3ELi1ELi2EN4cute5tupleIJNSA_1CILi1EEESD_SD_EEEEENSB_IJNSC_ILi64EEENSB_IJSG_EEENSB_IJNSC_ILi32EEEEEEEEENS_12float_e4m3_tESL_NSA_8TiledMMAINSA_8MMA_AtomIJNSA_10MMA_TraitsINSA_19SM100_MMA_F8F6F4_SSEJSL_SL_fSG_SG_NSA_17integral_constantINSA_4UMMA5MajorELSS_1EEEST_NSQ_INSR_7ScaleInELSU_0EEESV_EEEEEENSA_6LayoutISE_NSB_IJNSC_ILi0EEESZ_SZ_EEEEENSB_IJNSA_10UnderscoreES12_S12_EEEEENS7_6detail27Sm100ImplicitGemmTileTraitsINSA_13SM90_TMA_LOADENSA_14ComposedLayoutINSA_7SwizzleILi2ELi4ELi3EEENSA_18smem_ptr_flag_bitsILi8EEENSY_INSB_IJSG_NSC_ILi8EEEEEENSB_IJSD_SG_EEEEEEEvEENS16_INSA_20SM90_TMA_LOAD_IM2COLES1H_vEEEENS_8epilogue10collective18CollectiveEpilogueINS1M_23Sm100TmaWarpSpecializedILi1ELi1ELi32ELb0ELb0EEEJSK_NSB_IJNSY_ISG_SD_EES1R_EEESL_NSB_IJlNSB_IJSD_lllEEESZ_EEESL_S1U_NS1M_6fusion15FusionCallbacksIS1Q_NS1V_17LinearCombinationISL_fSL_fLNS_15FloatRoundStyleE2EEESK_S1S_JEEENSA_5SM1004TMEM4LOAD26SM100_TMEM_LOAD_16dp32b32xES17_NS18_IS1A_S1C_NSY_INSB_IJS1D_SG_EEENSB_IJSG_SD_EEEEEEENSA_39AutoVectorizingCopyWithAssumedAlignmentILi128EEENSA_14SM90_TMA_STOREES28_S2A_S2A_EEEvvEEEEvNT_6ParamsE:
        .type           _ZN7cutlass13device_kernelINS_4conv6kernel13ConvUniversalINS1_16ConvProblemShapeILNS1_8OperatorE2ELi3EEENS1_10collective14CollectiveConvINS1_47MainloopSm100TmaUmmaWarpSpecializedImplicitGemmILS5_2ELi54ELi3ELi1ELi2EN4cute5tupleIJNSA_1CILi1EEESD_SD_EEEEENSB_IJNSC_ILi64EEENSB_IJSG_EEENSB_IJNSC_ILi32EEEEEEEEENS_12float_e4m3_tESL_NSA_8TiledMMAINSA_8MMA_AtomIJNSA_10MMA_TraitsINSA_19SM100_MMA_F8F6F4_SSEJSL_SL_fSG_SG_NSA_17integral_constantINSA_4UMMA5MajorELSS_1EEEST_NSQ_INSR_7ScaleInELSU_0EEESV_EEEEEENSA_6LayoutISE_NSB_IJNSC_ILi0EEESZ_SZ_EEEEENSB_IJNSA_10UnderscoreES12_S12_EEEEENS7_6detail27Sm100ImplicitGemmTileTraitsINSA_13SM90_TMA_LOADENSA_14ComposedLayoutINSA_7SwizzleILi2ELi4ELi3EEENSA_18smem_ptr_flag_bitsILi8EEENSY_INSB_IJSG_NSC_ILi8EEEEEENSB_IJSD_SG_EEEEEEEvEENS16_INSA_20SM90_TMA_LOAD_IM2COLES1H_vEEEENS_8epilogue10collective18CollectiveEpilogueINS1M_23Sm100TmaWarpSpecializedILi1ELi1ELi32ELb0ELb0EEEJSK_NSB_IJNSY_ISG_SD_EES1R_EEESL_NSB_IJlNSB_IJSD_lllEEESZ_EEESL_S1U_NS1M_6fusion15FusionCallbacksIS1Q_NS1V_17LinearCombinationISL_fSL_fLNS_15FloatRoundStyleE2EEESK_S1S_JEEENSA_5SM1004TMEM4LOAD26SM100_TMEM_LOAD_16dp32b32xES17_NS18_IS1A_S1C_NSY_INSB_IJS1D_SG_EEENSB_IJSG_SD_EEEEEEENSA_39AutoVectorizingCopyWithAssumedAlignmentILi128EEENSA_14SM90_TMA_STOREES28_S2A_S2A_EEEvvEEEEvNT_6ParamsE,@function
        .size           _ZN7cutlass13device_kernelINS_4conv6kernel13ConvUniversalINS1_16ConvProblemShapeILNS1_8OperatorE2ELi3EEENS1_10collective14CollectiveConvINS1_47MainloopSm100TmaUmmaWarpSpecializedImplicitGemmILS5_2ELi54ELi3ELi1ELi2EN4cute5tupleIJNSA_1CILi1EEESD_SD_EEEEENSB_IJNSC_ILi64EEENSB_IJSG_EEENSB_IJNSC_ILi32EEEEEEEEENS_12float_e4m3_tESL_NSA_8TiledMMAINSA_8MMA_AtomIJNSA_10MMA_TraitsINSA_19SM100_MMA_F8F6F4_SSEJSL_SL_fSG_SG_NSA_17integral_constantINSA_4UMMA5MajorELSS_1EEEST_NSQ_INSR_7ScaleInELSU_0EEESV_EEEEEENSA_6LayoutISE_NSB_IJNSC_ILi0EEESZ_SZ_EEEEENSB_IJNSA_10UnderscoreES12_S12_EEEEENS7_6detail27Sm100ImplicitGemmTileTraitsINSA_13SM90_TMA_LOADENSA_14ComposedLayoutINSA_7SwizzleILi2ELi4ELi3EEENSA_18smem_ptr_flag_bitsILi8EEENSY_INSB_IJSG_NSC_ILi8EEEEEENSB_IJSD_SG_EEEEEEEvEENS16_INSA_20SM90_TMA_LOAD_IM2COLES1H_vEEEENS_8epilogue10collective18CollectiveEpilogueINS1M_23Sm100TmaWarpSpecializedILi1ELi1ELi32ELb0ELb0EEEJSK_NSB_IJNSY_ISG_SD_EES1R_EEESL_NSB_IJlNSB_IJSD_lllEEESZ_EEESL_S1U_NS1M_6fusion15FusionCallbacksIS1Q_NS1V_17LinearCombinationISL_fSL_fLNS_15FloatRoundStyleE2EEESK_S1S_JEEENSA_5SM1004TMEM4LOAD26SM100_TMEM_LOAD_16dp32b32xES17_NS18_IS1A_S1C_NSY_INSB_IJS1D_SG_EEENSB_IJSG_SD_EEEEEEENSA_39AutoVectorizingCopyWithAssumedAlignmentILi128EEENSA_14SM90_TMA_STOREES28_S2A_S2A_EEEvvEEEEvNT_6ParamsE,(.L_x_271 - _ZN7cutlass13device_kernelINS_4conv6kernel13ConvUniversalINS1_16ConvProblemShapeILNS1_8OperatorE2ELi3EEENS1_10collective14CollectiveConvINS1_47MainloopSm100TmaUmmaWarpSpecializedImplicitGemmILS5_2ELi54ELi3ELi1ELi2EN4cute5tupleIJNSA_1CILi1EEESD_SD_EEEEENSB_IJNSC_ILi64EEENSB_IJSG_EEENSB_IJNSC_ILi32EEEEEEEEENS_12float_e4m3_tESL_NSA_8TiledMMAINSA_8MMA_AtomIJNSA_10MMA_TraitsINSA_19SM100_MMA_F8F6F4_SSEJSL_SL_fSG_SG_NSA_17integral_constantINSA_4UMMA5MajorELSS_1EEEST_NSQ_INSR_7ScaleInELSU_0EEESV_EEEEEENSA_6LayoutISE_NSB_IJNSC_ILi0EEESZ_SZ_EEEEENSB_IJNSA_10UnderscoreES12_S12_EEEEENS7_6detail27Sm100ImplicitGemmTileTraitsINSA_13SM90_TMA_LOADENSA_14ComposedLayoutINSA_7SwizzleILi2ELi4ELi3EEENSA_18smem_ptr_flag_bitsILi8EEENSY_INSB_IJSG_NSC_ILi8EEEEEENSB_IJSD_SG_EEEEEEEvEENS16_INSA_20SM90_TMA_LOAD_IM2COLES1H_vEEEENS_8epilogue10collective18CollectiveEpilogueINS1M_23Sm100TmaWarpSpecializedILi1ELi1ELi32ELb0ELb0EEEJSK_NSB_IJNSY_ISG_SD_EES1R_EEESL_NSB_IJlNSB_IJSD_lllEEESZ_EEESL_S1U_NS1M_6fusion15FusionCallbacksIS1Q_NS1V_17LinearCombinationISL_fSL_fLNS_15FloatRoundStyleE2EEESK_S1S_JEEENSA_5SM1004TMEM4LOAD26SM100_TMEM_LOAD_16dp32b32xES17_NS18_IS1A_S1C_NSY_INSB_IJS1D_SG_EEENSB_IJSG_SD_EEEEEEENSA_39AutoVectorizingCopyWithAssumedAlignmentILi128EEENSA_14SM90_TMA_STOREES28_S2A_S2A_EEEvvEEEEvNT_6ParamsE)
        .other          _ZN7cutlass13device_kernelINS_4conv6kernel13ConvUniversalINS1_16ConvProblemShapeILNS1_8OperatorE2ELi3EEENS1_10collective14CollectiveConvINS1_47MainloopSm100TmaUmmaWarpSpecializedImplicitGemmILS5_2ELi54ELi3ELi1ELi2EN4cute5tupleIJNSA_1CILi1EEESD_SD_EEEEENSB_IJNSC_ILi64EEENSB_IJSG_EEENSB_IJNSC_ILi32EEEEEEEEENS_12float_e4m3_tESL_NSA_8TiledMMAINSA_8MMA_AtomIJNSA_10MMA_TraitsINSA_19SM100_MMA_F8F6F4_SSEJSL_SL_fSG_SG_NSA_17integral_constantINSA_4UMMA5MajorELSS_1EEEST_NSQ_INSR_7ScaleInELSU_0EEESV_EEEEEENSA_6LayoutISE_NSB_IJNSC_ILi0EEESZ_SZ_EEEEENSB_IJNSA_10UnderscoreES12_S12_EEEEENS7_6detail27Sm100ImplicitGemmTileTraitsINSA_13SM90_TMA_LOADENSA_14ComposedLayoutINSA_7SwizzleILi2ELi4ELi3EEENSA_18smem_ptr_flag_bitsILi8EEENSY_INSB_IJSG_NSC_ILi8EEEEEENSB_IJSD_SG_EEEEEEEvEENS16_INSA_20SM90_TMA_LOAD_IM2COLES1H_vEEEENS_8epilogue10collective18CollectiveEpilogueINS1M_23Sm100TmaWarpSpecializedILi1ELi1ELi32ELb0ELb0EEEJSK_NSB_IJNSY_ISG_SD_EES1R_EEESL_NSB_IJlNSB_IJSD_lllEEESZ_EEESL_S1U_NS1M_6fusion15FusionCallbacksIS1Q_NS1V_17LinearCombinationISL_fSL_fLNS_15FloatRoundStyleE2EEESK_S1S_JEEENSA_5SM1004TMEM4LOAD26SM100_TMEM_LOAD_16dp32b32xES17_NS18_IS1A_S1C_NSY_INSB_IJS1D_SG_EEENSB_IJSG_SD_EEEEEEENSA_39AutoVectorizingCopyWithAssumedAlignmentILi128EEENSA_14SM90_TMA_STOREES28_S2A_S2A_EEEvvEEEEvNT_6ParamsE,@"STO_CUDA_ENTRY STV_DEFAULT"
_ZN7cutlass13device_kernelINS_4conv6kernel13ConvUniversalINS1_16ConvProblemShapeILNS1_8OperatorE2ELi3EEENS1_10collective14CollectiveConvINS1_47MainloopSm100TmaUmmaWarpSpecializedImplicitGemmILS5_2ELi54ELi3ELi1ELi2EN4cute5tupleIJNSA_1CILi1EEESD_SD_EEEEENSB_IJNSC_ILi64EEENSB_IJSG_EEENSB_IJNSC_ILi32EEEEEEEEENS_12float_e4m3_tESL_NSA_8TiledMMAINSA_8MMA_AtomIJNSA_10MMA_TraitsINSA_19SM100_MMA_F8F6F4_SSEJSL_SL_fSG_SG_NSA_17integral_constantINSA_4UMMA5MajorELSS_1EEEST_NSQ_INSR_7ScaleInELSU_0EEESV_EEEEEENSA_6LayoutISE_NSB_IJNSC_ILi0EEESZ_SZ_EEEEENSB_IJNSA_10UnderscoreES12_S12_EEEEENS7_6detail27Sm100ImplicitGemmTileTraitsINSA_13SM90_TMA_LOADENSA_14ComposedLayoutINSA_7SwizzleILi2ELi4ELi3EEENSA_18smem_ptr_flag_bitsILi8EEENSY_INSB_IJSG_NSC_ILi8EEEEEENSB_IJSD_SG_EEEEEEEvEENS16_INSA_20SM90_TMA_LOAD_IM2COLES1H_vEEEENS_8epilogue10collective18CollectiveEpilogueINS1M_23Sm100TmaWarpSpecializedILi1ELi1ELi32ELb0ELb0EEEJSK_NSB_IJNSY_ISG_SD_EES1R_EEESL_NSB_IJlNSB_IJSD_lllEEESZ_EEESL_S1U_NS1M_6fusion15FusionCallbacksIS1Q_NS1V_17LinearCombinationISL_fSL_fLNS_15FloatRoundStyleE2EEESK_S1S_JEEENSA_5SM1004TMEM4LOAD26SM100_TMEM_LOAD_16dp32b32xES17_NS18_IS1A_S1C_NSY_INSB_IJS1D_SG_EEENSB_IJSG_SD_EEEEEEENSA_39AutoVectorizingCopyWithAssumedAlignmentILi128EEENSA_14SM90_TMA_STOREES28_S2A_S2A_EEEvvEEEEvNT_6ParamsE:
[----:B------:R-:W1:Y:S01]  /*0000*/  LDC R1, c[0x0][0x37c] ;  /* 0x0000df00ff017b82 */ /* 0x000e620000000800 */
[----:B------:R-:W2:Y:S07]  /*0010*/  S2R R76, SR_TID.X ;  /* 0x00000000004c7919 */ /* 0x000eae0000002100 */
[----:B------:R-:W3:Y:S01]  /*0020*/  LDC.64 R2, c[0x0][0x990] ;  /* 0x00026400ff027b82 */ /* 0x000ee20000000a00 */
[----:B------:R-:W-:Y:S01]  /*0030*/  ELECT P2, URZ, PT ;  /* 0x0000000000ff782f */ /* 0x000fe20003840000 */
[----:B-1----:R-:W-:Y:S01]  /*0040*/  VIADD R1, R1, 0xfffffff8 ;  /* 0xfffffff801017836 */ /* 0x002fe20000000000 */
[----:B------:R-:W-:-:S02]  /*0050*/  PRMT R82, RZ, 0x7610, R82 ;  /* 0x00007610ff527816 */ /* 0x000fc40000000052 */
[----:B---3--:R-:W-:-:S04]  /*0060*/  ISETP.NE.U32.AND P0, PT, R2, RZ, PT ;  /* 0x000000ff0200720c */ /* 0x008fc80003f05070 */
[----:B------:R-:W-:Y:S02]  /*0070*/  ISETP.NE.AND.EX P0, PT, R3, RZ, PT, P0 ;  /* 0x000000ff0300720c */ /* 0x000fe40003f05300 */
[----:B--2---:R-:W-:-:S05]  /*0080*/  SHF.R.U32.HI R83, RZ, 0x5, R76 ;  /* 0x00000005ff537819 */ /* 0x004fca000001164c */
[----:B------:R-:W1:Y:S02]  /*0090*/  SHFL.IDX PT, R0, R83, RZ, 0x1f ;  /* 0x00001fff53007589 */ /* 0x000e6400000e0000 */
[----:B-1----:R-:W-:-:S04]  /*00a0*/  R2UR UR15, R0 ;  /* 0x00000000000f72ca */ /* 0x002fc800000e0000 */
[----:B------:R-:W-:Y:S05]  /*00b0*/  @P0 BRA `(.L_x_0) ;  /* 0x0000000000300947 */ /* 0x000fea0003800000 */
[----:B------:R-:W1:Y:S02]  /*00c0*/  LDCU.64 UR4, c[0x0][0x988] ;  /* 0x00013100ff0477ac */ /* 0x000e640008000a00 */
[----:B-1----:R-:W-:-:S04]  /*00d0*/  UISETP.NE.U32.AND UP0, UPT, UR4, URZ, UPT ;  /* 0x000000ff0400728c */ /* 0x002fc8000bf05070 */
[----:B------:R-:W-:-:S09]  /*00e0*/  UISETP.NE.AND.EX UP0, UPT, UR5, URZ, UPT, UP0 ;  /* 0x000000ff0500728c */ /* 0x000fd2000bf05300 */
[----:B------:R-:W-:Y:S05]  /*00f0*/  BRA.U !UP0, `(.L_x_1) ;  /* 0x0000000108147547 */ /* 0x000fea000b800000 */
[----:B------:R-:W1:Y:S01]  /*0100*/  LDC.64 R4, c[0x0][0x988] ;  /* 0x00026200ff047b82 */ /* 0x000e620000000a00 */
[----:B------:R-:W1:Y:S02]  /*0110*/  LDCU.64 UR4, c[0x0][0x358] ;  /* 0x00006b00ff0477ac */ /* 0x000e640008000a00 */
[----:B-1----:R1:W5:Y:S01]  /*0120*/  LDG.E R39, desc[UR4][R4.64] ;  /* 0x0000000404277981 */ /* 0x002362000c1e1900 */
[----:B------:R-:W-:Y:S01]  /*0130*/  HFMA2 R82, -RZ, RZ, 0, 5.9604644775390625e-08 ;  /* 0x00000001ff527431 */ /* 0x000fe200000001ff */
[----:B------:R-:W-:Y:S05]  /*0140*/  BRA `(.L_x_0) ;  /* 0x00000000000c7947 */ /* 0x000fea0003800000 */
.L_x_1:
[----:B------:R-:W1:Y:S01]  /*0150*/  LDCU UR4, c[0x0][0x980] ;  /* 0x00013000ff0477ac */ /* 0x000e620008000800 */
[----:B------:R-:W-:Y:S01]  /*0160*/  HFMA2 R82, -RZ, RZ, 0, 5.9604644775390625e-08 ;  /* 0x00000001ff527431 */ /* 0x000fe200000001ff */
[----:B-1----:R-:W-:-:S07]  /*0170*/  MOV R39, UR4 ;  /* 0x0000000400277c02 */ /* 0x002fce0008000f00 */
.L_x_0:
[----:B------:R-:W2:Y:S02]  /*0180*/  LDCU.64 UR4, c[0x0][0x9b0] ;  /* 0x00013600ff0477ac */ /* 0x000ea40008000a00 */
[----:B--2---:R-:W-:-:S04]  /*0190*/  UISETP.NE.U32.AND UP0, UPT, UR4, URZ, UPT ;  /* 0x000000ff0400728c */ /* 0x004fc8000bf05070 */
[----:B------:R-:W-:-:S09]  /*01a0*/  UISETP.NE.AND.EX UP0, UPT, UR5, URZ, UPT, UP0 ;  /* 0x000000ff0500728c */ /* 0x000fd2000bf05300 */
[----:B------:R-:W-:Y:S05]  /*01b0*/  BRA.U UP0, `(.L_x_2) ;  /* 0x0000000100287547 */ /* 0x000fea000b800000 */
[----:B------:R-:W2:Y:S02]  /*01c0*/  LDCU.64 UR4, c[0x0][0x9a8] ;  /* 0x00013500ff0477ac */ /* 0x000ea40008000a00 */
[----:B--2---:R-:W-:-:S04]  /*01d0*/  UISETP.NE.U32.AND UP0, UPT, UR4, URZ, UPT ;  /* 0x000000ff0400728c */ /* 0x004fc8000bf05070 */
[----:B------:R-:W-:-:S09]  /*01e0*/  UISETP.NE.AND.EX UP0, UPT, UR5, URZ, UPT, UP0 ;  /* 0x000000ff0500728c */ /* 0x000fd2000bf05300 */
[----:B------:R-:W-:Y:S05]  /*01f0*/  BRA.U !UP0, `(.L_x_3) ;  /* 0x0000000108107547 */ /* 0x000fea000b800000 */
[----:B-1----:R-:W1:Y:S01]  /*0200*/  LDC.64 R4, c[0x0][0x9a8] ;  /* 0x00026a00ff047b82 */ /* 0x002e620000000a00 */
[----:B------:R-:W1:Y:S02]  /*0210*/  LDCU.64 UR4, c[0x0][0x358] ;  /* 0x00006b00ff0477ac */ /* 0x000e640008000a00 */
[----:B-1----:R2:W5:Y:S01]  /*0220*/  LDG.E R38, desc[UR4][R4.64] ;  /* 0x0000000404267981 */ /* 0x002562000c1e1900 */
[----:B------:R-:W-:Y:S05]  /*0230*/  BRA `(.L_x_2) ;  /* 0x0000000000087947 */ /* 0x000fea0003800000 */
.L_x_3:
[----:B------:R-:W2:Y:S02]  /*0240*/  LDCU UR4, c[0x0][0x9a0] ;  /* 0x00013400ff0477ac */ /* 0x000ea40008000800 */
[----:B--2---:R-:W-:Y:S02]  /*0250*/  MOV R38, UR4 ;  /* 0x0000000400267c02 */ /* 0x004fe40008000f00 */
.L_x_2:
[----:B-12---:R-:W1:Y:S01]  /*0260*/  LDC.64 R4, c[0x0][0x988] ;  /* 0x00026200ff047b82 */ /* 0x006e620000000a00 */
[----:B------:R-:W-:Y:S01]  /*0270*/  IMAD.U32 R0, RZ, RZ, UR15 ;  /* 0x0000000fff007e24 */ /* 0x000fe2000f8e00ff */
[----:B------:R-:W-:Y:S01]  /*0280*/  ISETP.EQ.U32.AND P4, PT, R2, RZ, PT ;  /* 0x000000ff0200720c */ /* 0x000fe20003f82070 */
[----:B------:R-:W-:Y:S03]  /*0290*/  BSSY.RECONVERGENT B0, `(.L_x_4) ;  /* 0x0000012000007945 */ /* 0x000fe60003800200 */
[----:B------:R-:W-:Y:S02]  /*02a0*/  ISETP.NE.OR P1, PT, R0, 0x1, !P2 ;  /* 0x000000010000780c */ /* 0x000fe40005725670 */
[----:B-1----:R-:W-:-:S04]  /*02b0*/  ISETP.NE.U32.AND P0, PT, R4, RZ, PT ;  /* 0x000000ff0400720c */ /* 0x002fc80003f05070 */
[----:B------:R-:W-:-:S13]  /*02c0*/  ISETP.NE.AND.EX P0, PT, R5, RZ, PT, P0 ;  /* 0x000000ff0500720c */ /* 0x000fda0003f05300 */
[----:B------:R-:W-:Y:S01]  /*02d0*/  VOTEU.ANY UP3, P0 ;  /* 0x0000000000ff7886 */ /* 0x000fe20000060100 */
[----:B------:R-:W-:Y:S02]  /*02e0*/  PLOP3.LUT P3, PT, PT, PT, UP3, 0x80, 0x8 ;  /* 0x000000000008781c */ /* 0x000fe40003f6f038 */
[----:B------:R-:W-:Y:S02]  /*02f0*/  ISETP.NE.OR P0, PT, R0, 0x3, !P2 ;  /* 0x000000030000780c */ /* 0x000fe40005705670 */
[----:B------:R-:W-:-:S04]  /*0300*/  ISETP.EQ.OR.EX P5, PT, R3, RZ, !P3, P4 ;  /* 0x000000ff0300720c */ /* 0x000fc80005fa2740 */
[----:B------:R-:W-:Y:S01]  /*0310*/  P2R R85, PR, RZ, 0x20 ;  /* 0x00000020ff557803 */ /* 0x000fe20000000000 */
[----:B------:R-:W-:Y:S05]  /*0320*/  @P1 BRA `(.L_x_5) ;  /* 0x0000000000201947 */ /* 0x000fea0003800000 */
[----:B------:R-:W1:Y:S02]  /*0330*/  LDCU.64 UR4, c[0x0][0x348] ;  /* 0x00006900ff0477ac */ /* 0x000e640008000a00 */
[----:B-1----:R-:W-:Y:S02]  /*0340*/  UIADD3 UR6, UP1, UPT, UR4, 0x80, URZ ;  /* 0x0000008004067890 */ /* 0x002fe4000ff3e0ff */
[----:B------:R-:W-:Y:S02]  /*0350*/  UIADD3 UR4, UP0, UPT, UR4, 0x180, URZ ;  /* 0x0000018004047890 */ /* 0x000fe4000ff1e0ff */
[----:B------:R-:W-:Y:S02]  /*0360*/  UIADD3.X UR7, UPT, UPT, URZ, UR5, URZ, UP1, !UPT ;  /* 0x00000005ff077290 */ /* 0x000fe40008ffe4ff */
[----:B------:R-:W-:-:S07]  /*0370*/  UIADD3.X UR5, UPT, UPT, URZ, UR5, URZ, UP0, !UPT ;  /* 0x00000005ff057290 */ /* 0x000fce00087fe4ff */
[----:B------:R1:W-:Y:S02]  /*0380*/  UTMACCTL.PF [UR6] ;  /* 0x00000000060079b9 */ /* 0x0003e40008040000 */
[----:B------:R1:W-:Y:S02]  /*0390*/  UTMACCTL.PF [UR4] ;  /* 0x00000000040079b9 */ /* 0x0003e40008040000 */
[----:B-1----:R-:W-:Y:S01]  /*03a0*/  NOP ;  /* 0x0000000000007918 */ /* 0x002fe20000000000 */
.L_x_5:
[----:B------:R-:W-:Y:S05]  /*03b0*/  BSYNC.RECONVERGENT B0 ;  /* 0x0000000000007941 */ /* 0x000fea0003800200 */
.L_x_4:
[----:B------:R-:W-:Y:S04]  /*03c0*/  BSSY.RECONVERGENT B0, `(.L_x_6) ;  /* 0x000000a000007945 */ /* 0x000fe80003800200 */
        /* <DEDUP_REMOVED lines=9> */
.L_x_7:
[----:B------:R-:W-:Y:S05]  /*0460*/  BSYNC.RECONVERGENT B0 ;  /* 0x0000000000007941 */ /* 0x000fea0003800200 */
.L_x_6:
[----:B------:R-:W-:Y:S01]  /*0470*/  UPLOP3.LUT UP2, UPT, UPT, UPT, UPT, 0x80, 0x8 ;  /* 0x000000000008789c */ /* 0x000fe20003f4f070 */
[----:B------:R-:W-:Y:S10]  /*0480*/  @!P5 BRA `(.L_x_8) ;  /* 0x000000000024d947 */ /* 0x000ff40003800000 */
[----:B------:R-:W-:Y:S01]  /*0490*/  ISETP.NE.U32.AND P1, PT, R2, RZ, PT ;  /* 0x000000ff0200720c */ /* 0x000fe20003f25070 */
[----:B------:R-:W-:Y:S01]  /*04a0*/  USEL UR4, URZ, 0xffffffff, UP3 ;  /* 0xffffffffff047887 */ /* 0x000fe20009800000 */
[----:B-----5:R-:W-:Y:S02]  /*04b0*/  FSETP.NEU.AND P0, PT, R39, RZ, PT ;  /* 0x000000ff2700720b */ /* 0x020fe40003f0d000 */
[----:B------:R-:W-:-:S11]  /*04c0*/  ISETP.NE.AND.EX P1, PT, R3, RZ, PT, P1 ;  /* 0x000000ff0300720c */ /* 0x000fd60003f25310 */
[----:B------:R-:W-:Y:S02]  /*04d0*/  VOTEU.ANY UP0, P0 ;  /* 0x0000000000ff7886 */ /* 0x000fe40000000100 */
[----:B------:R-:W-:-:S05]  /*04e0*/  VOTEU.ANY UP1, P1 ;  /* 0x0000000000ff7886 */ /* 0x000fca0000820100 */
[----:B------:R-:W-:-:S04]  /*04f0*/  @!UP1 USEL UR4, URZ, 0xffffffff, UP0 ;  /* 0xffffffffff049887 */ /* 0x000fc80008000000 */
[----:B------:R-:W-:-:S04]  /*0500*/  ULOP3.LUT UR4, UR4, 0x1, URZ, 0xc0, !UPT ;  /* 0x0000000104047892 */ /* 0x000fc8000f8ec0ff */
[----:B------:R-:W-:-:S11]  /*0510*/  UISETP.NE.U32.AND UP2, UPT, UR4, 0x1, UPT ;  /* 0x000000010400788c */ /* 0x000fd6000bf45070 */
.L_x_8:
[----:B------:R-:W1:Y:S01]  /*0520*/  SHFL.IDX PT, R2, R83, RZ, 0x1f ;  /* 0x00001fff53027589 */ /* 0x000e6200000e0000 */
[----:B------:R-:W-:-:S04]  /*0530*/  UISETP.NE.AND UP0, UPT, UR15, 0x2, UPT ;  /* 0x000000020f00788c */ /* 0x000fc8000bf05270 */
[----:B------:R-:W-:Y:S01]  /*0540*/  USEL UR52, URZ, 0x1, UP0 ;  /* 0x00000001ff347887 */ /* 0x000fe20008000000 */
[----:B-1----:R-:W-:-:S13]  /*0550*/  ISETP.NE.AND P0, PT, R2, RZ, PT ;  /* 0x000000ff0200720c */ /* 0x002fda0003f05270 */
[----:B------:R-:W-:Y:S05]  /*0560*/  @P0 BRA `(.L_x_9) ;  /* 0x0000000400e40947 */ /* 0x000fea0003800000 */
[----:B------:R-:W-:Y:S01]  /*0570*/  ELECT P0, URZ, PT ;  /* 0x0000000000ff782f */ /* 0x000fe20003800000 */
[----:B------:R-:W-:-:S12]  /*0580*/  BSSY.RECONVERGENT B0, `(.L_x_9) ;  /* 0x0000077000007945 */ /* 0x000fd80003800200 */
[----:B------:R-:W-:Y:S05]  /*0590*/  @!P0 BRA `(.L_x_10) ;  /* 0x0000000400d48947 */ /* 0x000fea0003800000 */
[----:B------:R-:W1:Y:S01]  /*05a0*/  S2UR UR4, SR_CgaCtaId ;  /* 0x00000000000479c3 */ /* 0x000e620000008800 */
[----:B------:R-:W-:Y:S01]  /*05b0*/  UMOV UR5, 0x400 ;  /* 0x0000040000057882 */ /* 0x000fe20000000000 */
[----:B------:R-:W-:Y:S02]  /*05c0*/  UMOV UR6, 0x1 ;  /* 0x0000000100067882 */ /* 0x000fe40000000000 */
[----:B------:R-:W-:-:S04]  /*05d0*/  UIADD3 UR6, UPT, UPT, -UR6, 0x100000, URZ ;  /* 0x0010000006067890 */ /* 0x000fc8000fffe1ff */
[----:B------:R-:W-:Y:S02]  /*05e0*/  USHF.L.U32 UR7, UR6, 0xb, URZ ;  /* 0x0000000b06077899 */ /* 0x000fe400080006ff */
[----:B------:R-:W-:Y:S02]  /*05f0*/  USHF.L.U32 UR6, UR6, 0x1, URZ ;  /* 0x0000000106067899 */ /* 0x000fe400080006ff */
[----:B-1----:R-:W-:Y:S01]  /*0600*/  ULEA UR4, UR4, UR5, 0x18 ;  /* 0x0000000504047291 */ /* 0x002fe2000f8ec0ff */
[----:B------:R-:W1:Y:S11]  /*0610*/  FENCE.VIEW.ASYNC.S ;  /* 0x00000000000073c6 */ /* 0x000e760000000000 */
[----:B-1----:R1:W2:Y:S01]  /*0620*/  SYNCS.EXCH.64 URZ, [UR4], UR6 ;  /* 0x0000000604ff75b2 */ /* 0x0022a20008000100 */
[----:B------:R1:W3:Y:S01]  /*0630*/  SYNCS.EXCH.64 URZ, [UR4+0x1b0], UR6 ;  /* 0x0001b00604ff75b2 */ /* 0x0002e20008000100 */
[----:B------:R1:W4:Y:S01]  /*0640*/  SYNCS.EXCH.64 URZ, [UR4+0x8], UR6 ;  /* 0x0000080604ff75b2 */ /* 0x0003220008000100 */
[----:B------:R1:W1:Y:S01]  /*0650*/  SYNCS.EXCH.64 URZ, [UR4+0x1b8], UR6 ;  /* 0x0001b80604ff75b2 */ /* 0x0002620008000100 */
        /* <DEDUP_REMOVED lines=104> */
[----:B--234-:R-:W-:Y:S01]  /*0ce0*/  NOP ;  /* 0x0000000000007918 */ /* 0x01cfe20000000000 */
.L_x_10:
[----:B-1----:R-:W-:Y:S05]  /*0cf0*/  BSYNC.RECONVERGENT B0 ;  /* 0x0000000000007941 */ /* 0x002fea0003800200 */
.L_x_9:
[----:B------:R-:W1:Y:S01]  /*0d00*/  SHFL.IDX PT, R2, R83, RZ, 0x1f ;  /* 0x00001fff53027589 */ /* 0x000e6200000e0000 */
[----:B------:R-:W-:Y:S01]  /*0d10*/  NOP ;  /* 0x0000000000007918 */ /* 0x000fe20000000000 */
[----:B-1----:R-:W-:-:S13]  /*0d20*/  ISETP.NE.AND P0, PT, R2, 0x1, PT ;  /* 0x000000010200780c */ /* 0x002fda0003f05270 */
[----:B------:R-:W-:Y:S05]  /*0d30*/  @P0 BRA `(.L_x_11) ;  /* 0x0000000000400947 */ /* 0x000fea0003800000 */
[----:B------:R-:W1:Y:S01]  /*0d40*/  S2UR UR4, SR_CgaCtaId ;  /* 0x00000000000479c3 */ /* 0x000e620000008800 */
[----:B------:R-:W-:Y:S01]  /*0d50*/  UMOV UR5, 0x400 ;  /* 0x0000040000057882 */ /* 0x000fe20000000000 */
[----:B------:R-:W-:Y:S01]  /*0d60*/  UMOV UR8, 0x20 ;  /* 0x0000002000087882 */ /* 0x000fe20000000000 */
[----:B------:R-:W-:Y:S01]  /*0d70*/  UMOV UR6, 0x80 ;  /* 0x0000008000067882 */ /* 0x000fe20000000000 */
[----:B------:R-:W-:-:S04]  /*0d80*/  UIADD3 UR8, UPT, UPT, -UR8, 0x100000, URZ ;  /* 0x0010000008087890 */ /* 0x000fc8000fffe1ff */
[----:B------:R-:W-:Y:S02]  /*0d90*/  USHF.L.U32 UR9, UR8, 0xb, URZ ;  /* 0x0000000b08097899 */ /* 0x000fe400080006ff */
[----:B------:R-:W-:Y:S02]  /*0da0*/  USHF.L.U32 UR8, UR8, 0x1, URZ ;  /* 0x0000000108087899 */ /* 0x000fe400080006ff */
[----:B------:R-:W-:-:S04]  /*0db0*/  UIADD3 UR6, UPT, UPT, -UR6, 0x100000, URZ ;  /* 0x0010000006067890 */ /* 0x000fc8000fffe1ff */
[----:B------:R-:W-:Y:S02]  /*0dc0*/  USHF.L.U32 UR7, UR6, 0xb, URZ ;  /* 0x0000000b06077899 */ /* 0x000fe400080006ff */
[----:B------:R-:W-:Y:S01]  /*0dd0*/  USHF.L.U32 UR6, UR6, 0x1, URZ ;  /* 0x0000000106067899 */ /* 0x000fe200080006ff */
[----:B------:R-:W-:Y:S01]  /*0de0*/  ELECT P0, URZ, PT ;  /* 0x0000000000ff782f */ /* 0x000fe20003800000 */
[----:B-1----:R-:W-:Y:S01]  /*0df0*/  ULEA UR4, UR4, UR5, 0x18 ;  /* 0x0000000504047291 */ /* 0x002fe2000f8ec0ff */
[----:B------:R-:W1:Y:S11]  /*0e00*/  FENCE.VIEW.ASYNC.S ;  /* 0x00000000000073c6 */ /* 0x000e760000000000 */
[----:B-1----:R1:W2:Y:S01]  /*0e10*/  SYNCS.EXCH.64 URZ, [UR4+0x360], UR8 ;  /* 0x0003600804ff75b2 */ /* 0x0022a20008000100 */
[----:B------:R1:W3:Y:S01]  /*0e20*/  SYNCS.EXCH.64 URZ, [UR4+0x368], UR6 ;  /* 0x0003680604ff75b2 */ /* 0x0002e20008000100 */
[----:B------:R-:W-:Y:S01]  /*0e30*/  NOP ;  /* 0x0000000000007918 */ /* 0x000fe20000000000 */
.L_x_11:
[----:B------:R-:W4:Y:S01]  /*0e40*/  SHFL.IDX PT, R2, R83, RZ, 0x1f ;  /* 0x00001fff53027589 */ /* 0x000f2200000e0000 */
[----:B------:R-:W-:Y:S01]  /*0e50*/  NOP ;  /* 0x0000000000007918 */ /* 0x000fe20000000000 */
[----:B----4-:R-:W-:-:S13]  /*0e60*/  ISETP.NE.AND P0, PT, R2, 0x3, PT ;  /* 0x000000030200780c */ /* 0x010fda0003f05270 */
[----:B------:R-:W-:Y:S05]  /*0e70*/  @P0 BRA `(.L_x_12) ;  /* 0x0000000000300947 */ /* 0x000fea0003800000 */
[----:B-1----:R-:W1:Y:S01]  /*0e80*/  S2UR UR4, SR_CgaCtaId ;  /* 0x00000000000479c3 */ /* 0x002e620000008800 */
[----:B------:R-:W-:Y:S01]  /*0e90*/  UMOV UR6, 0x400 ;  /* 0x0000040000067882 */ /* 0x000fe20000000000 */
[----:B------:R-:W-:Y:S01]  /*0ea0*/  UMOV UR5, 0x20 ;  /* 0x0000002000057882 */ /* 0x000fe20000000000 */
[----:B------:R-:W-:Y:S01]  /*0eb0*/  ELECT P0, URZ, PT ;  /* 0x0000000000ff782f */ /* 0x000fe20003800000 */
[----:B-1----:R-:W-:Y:S02]  /*0ec0*/  ULEA UR6, UR4, UR6, 0x18 ;  /* 0x0000000604067291 */ /* 0x002fe4000f8ec0ff */
[----:B------:R-:W-:-:S04]  /*0ed0*/  UIADD3 UR4, UPT, UPT, -UR5, 0x100000, URZ ;  /* 0x0010000005047890 */ /* 0x000fc8000fffe1ff */
[----:B------:R-:W-:Y:S02]  /*0ee0*/  USHF.L.U32 UR5, UR4, 0xb, URZ ;  /* 0x0000000b04057899 */ /* 0x000fe400080006ff */
[----:B------:R-:W-:Y:S01]  /*0ef0*/  USHF.L.U32 UR4, UR4, 0x1, URZ ;  /* 0x0000000104047899 */ /* 0x000fe200080006ff */
[----:B------:R-:W1:Y:S11]  /*0f00*/  FENCE.VIEW.ASYNC.S ;  /* 0x00000000000073c6 */ /* 0x000e760000000000 */
[----:B-1----:R4:W1:Y:S01]  /*0f10*/  SYNCS.EXCH.64 URZ, [UR6+0x370], UR4 ;  /* 0x0003700406ff75b2 */ /* 0x0028620008000100 */
[----:B------:R4:W1:Y:S02]  /*0f20*/  SYNCS.EXCH.64 URZ, [UR6+0x378], UR4 ;  /* 0x0003780406ff75b2 */ /* 0x0008640008000100 */
[----:B----4-:R-:W-:Y:S01]  /*0f30*/  NOP ;  /* 0x0000000000007918 */ /* 0x010fe20000000000 */
.L_x_12:
[----:B------:R-:W4:Y:S01]  /*0f40*/  SHFL.IDX PT, R2, R83, RZ, 0x1f ;  /* 0x00001fff53027589 */ /* 0x000f2200000e0000 */
[----:B------:R-:W-:Y:S01]  /*0f50*/  NOP ;  /* 0x0000000000007918 */ /* 0x000fe20000000000 */
[----:B----4-:R-:W-:-:S13]  /*0f60*/  ISETP.NE.AND P0, PT, R2, 0x4, PT ;  /* 0x000000040200780c */ /* 0x010fda0003f05270 */
[----:B------:R-:W-:Y:S05]  /*0f70*/  @P0 BRA `(.L_x_13) ;  /* 0x0000000000440947 */ /* 0x000fea0003800000 */
[----:B-1----:R-:W1:Y:S01]  /*0f80*/  S2UR UR6, SR_CgaCtaId ;  /* 0x00000000000679c3 */ /* 0x002e620000008800 */
[----:B------:R-:W-:Y:S01]  /*0f90*/  UMOV UR4, 0x100 ;  /* 0x0000010000047882 */ /* 0x000fe20000000000 */
[----:B------:R-:W-:Y:S01]  /*0fa0*/  UMOV UR5, 0x400 ;  /* 0x0000040000057882 */ /* 0x000fe20000000000 */
[----:B------:R-:W-:Y:S01]  /*0fb0*/  USEL UR4, UR4, 0xe0, UP2 ;  /* 0x000000e004047887 */ /* 0x000fe20009000000 */
[----:B------:R-:W-:Y:S01]  /*0fc0*/  UMOV UR8, 0x1 ;  /* 0x0000000100087882 */ /* 0x000fe20000000000 */
[----:B------:R-:W-:Y:S01]  /*0fd0*/  ELECT P0, URZ, PT ;  /* 0x0000000000ff782f */ /* 0x000fe20003800000 */
[----:B------:R-:W-:-:S04]  /*0fe0*/  UIADD3 UR8, UPT, UPT, -UR8, 0x100000, URZ ;  /* 0x0010000008087890 */ /* 0x000fc8000fffe1ff */
[----:B------:R-:W-:Y:S02]  /*0ff0*/  USHF.L.U32 UR9, UR8, 0xb, URZ ;  /* 0x0000000b08097899 */ /* 0x000fe400080006ff */
[----:B------:R-:W-:Y:S02]  /*1000*/  USHF.L.U32 UR8, UR8, 0x1, URZ ;  /* 0x0000000108087899 */ /* 0x000fe400080006ff */
[----:B-1----:R-:W-:Y:S02]  /*1010*/  ULEA UR6, UR6, UR5, 0x18 ;  /* 0x0000000506067291 */ /* 0x002fe4000f8ec0ff */
[----:B------:R-:W-:-:S04]  /*1020*/  UIADD3 UR4, UPT, UPT, -UR4, 0x100000, URZ ;  /* 0x0010000004047890 */ /* 0x000fc8000fffe1ff */
[----:B------:R-:W-:Y:S02]  /*1030*/  USHF.L.U32 UR5, UR4, 0xb, URZ ;  /* 0x0000000b04057899 */ /* 0x000fe400080006ff */
[----:B------:R-:W-:Y:S01]  /*1040*/  USHF.L.U32 UR4, UR4, 0x1, URZ ;  /* 0x0000000104047899 */ /* 0x000fe200080006ff */
[----:B------:R-:W1:Y:S03]  /*1050*/  FENCE.VIEW.ASYNC.S ;  /* 0x00000000000073c6 */ /* 0x000e660000000000 */
[----:B-1----:R4:W1:Y:S08]  /*1060*/  SYNCS.EXCH.64 URZ, [UR6+0x380], UR8 ;  /* 0x0003800806ff75b2 */ /* 0x0028700008000100 */
[----:B------:R4:W1:Y:S02]  /*1070*/  SYNCS.EXCH.64 URZ, [UR6+0x388], UR4 ;  /* 0x0003880406ff75b2 */ /* 0x0008640008000100 */
[----:B----4-:R-:W-:Y:S01]  /*1080*/  NOP ;  /* 0x0000000000007918 */ /* 0x010fe20000000000 */
.L_x_13:
[----:B------:R-:W4:Y:S01]  /*1090*/  SHFL.IDX PT, R2, R83, RZ, 0x1f ;  /* 0x00001fff53027589 */ /* 0x000f2200000e0000 */
[----:B------:R-:W1:Y:S01]  /*10a0*/  S2UR UR50, SR_CTAID.X ;  /* 0x00000000003279c3 */ /* 0x000e620000002500 */
[----:B------:R-:W-:-:S07]  /*10b0*/  NOP ;  /* 0x0000000000007918 */ /* 0x000fce0000000000 */
[----:B------:R-:W1:Y:S01]  /*10c0*/  S2UR UR45, SR_CTAID.Y ;  /* 0x00000000002d79c3 */ /* 0x000e620000002600 */
[----:B----4-:R-:W-:-:S13]  /*10d0*/  ISETP.NE.AND P0, PT, R2, 0x5, PT ;  /* 0x000000050200780c */ /* 0x010fda0003f05270 */
[----:B-1----:R-:W-:Y:S05]  /*10e0*/  @P0 BRA `(.L_x_14) ;  /* 0x0000000000480947 */ /* 0x002fea0003800000 */
        /* <DEDUP_REMOVED lines=13> */
[----:B-1----:R1:W4:Y:S01]  /*11c0*/  SYNCS.EXCH.64 URZ, [UR4+0x390], UR8 ;  /* 0x0003900804ff75b2 */ /* 0x0023220008000100 */
[----:B------:R1:W1:Y:S01]  /*11d0*/  SYNCS.EXCH.64 URZ, [UR4+0x3a0], UR6 ;  /* 0x0003a00604ff75b2 */ /* 0x0002620008000100 */
[----:B------:R1:W1:Y:S01]  /*11e0*/  SYNCS.EXCH.64 URZ, [UR4+0x398], UR8 ;  /* 0x0003980804ff75b2 */ /* 0x0002620008000100 */
[----:B------:R1:W1:Y:S01]  /*11f0*/  SYNCS.EXCH.64 URZ, [UR4+0x3a8], UR6 ;  /* 0x0003a80604ff75b2 */ /* 0x0002620008000100 */
[----:B------:R-:W-:Y:S01]  /*1200*/  NOP ;  /* 0x0000000000007918 */ /* 0x000fe20000000000 */
.L_x_14:
[----:B------:R-:W-:-:S05]  /*1210*/  CS2R.32 R71, SR_CgaSize ;  /* 0x0000000000477805 */ /* 0x000fca0000008a00 */
[----:B------:R-:W-:-:S05]  /*1220*/  IMAD R71, R71, -0xa0, RZ ;  /* 0xffffff6047477824 */ /* 0x000fca00078e02ff */
[----:B------:R-:W-:-:S14]  /*1230*/  R2UR UR5, R71 ;  /* 0x00000000470572ca */ /* 0x000fdc00000e0000 */
[----:B------:R-:W2:Y:S01]  /*1240*/  LDCU UR5, c[0x0][UR5+0x2b0] ;  /* 0x00005600050577ac */ /* 0x000ea20008000800 */
[----:B------:R-:W-:Y:S02]  /*1250*/  I2FP.F32.U32 R5, UR50 ;  /* 0x0000003200057c45 */ /* 0x000fe40008201000 */
[----:B------:R-:W-:-:S05]  /*1260*/  CS2R.32 R2, SR_CgaSize ;  /* 0x0000000000027805 */ /* 0x000fca0000008a00 */
[----:B------:R-:W-:-:S06]  /*1270*/  IMAD R2, R2, -0xa0, RZ ;  /* 0xffffff6002027824 */ /* 0x000fcc00078e02ff */
[----:B------:R-:W3:Y:S01]  /*1280*/  LDC R2, c[0x0][R2+0x2a0] ;  /* 0x0000a80002027b82 */ /* 0x000ee20000000800 */
[----:B------:R-:W-:Y:S02]  /*1290*/  I2FP.F32.U32 R4, UR45 ;  /* 0x0000002d00047c45 */ /* 0x000fe40008201000 */
[----:B------:R-:W-:-:S05]  /*12a0*/  CS2R.32 R71, SR_CgaSize ;  /* 0x0000000000477805 */ /* 0x000fca0000008a00 */
[----:B------:R-:W-:-:S05]  /*12b0*/  IMAD R71, R71, -0xa0, RZ ;  /* 0xffffff6047477824 */ /* 0x000fca00078e02ff */
[----:B-1----:R-:W-:-:S14]  /*12c0*/  R2UR UR4, R71 ;  /* 0x00000000470472ca */ /* 0x002fdc00000e0000 */
[----:B------:R-:W1:Y:S01]  /*12d0*/  LDCU UR4, c[0x0][UR4+0x2b4] ;  /* 0x00005680040477ac */ /* 0x000e620008000800 */
[----:B------:R-:W-:Y:S01]  /*12e0*/  NOP ;  /* 0x0000000000007918 */ /* 0x000fe20000000000 */
[----:B------:R-:W3:Y:S01]  /*12f0*/  S2R R17, SR_CTAID.Z ;  /* 0x0000000000117919 */ /* 0x000ee20000002700 */
[----:B------:R-:W4:Y:S01]  /*1300*/  LDCU UR18, c[0x0][0xc24] ;  /* 0x00018480ff1277ac */ /* 0x000f220008000800 */
[----:B------:R-:W-:-:S05]  /*1310*/  CS2R.32 R3, SR_CgaSize ;  /* 0x0000000000037805 */ /* 0x000fca0000008a00 */
[----:B------:R-:W-:-:S06]  /*1320*/  IMAD R3, R3, -0xa0, RZ ;  /* 0xffffff6003037824 */ /* 0x000fcc00078e02ff */
[----:B------:R-:W3:Y:S01]  /*1330*/  LDC R3, c[0x0][R3+0x2a4] ;  /* 0x0000a90003037b82 */ /* 0x000ee20000000800 */
[----:B--2---:R-:W-:Y:S01]  /*1340*/  FMUL R5, R5, UR5 ;  /* 0x0000000505057c20 */ /* 0x004fe20008400000 */
[----:B-1----:R-:W-:-:S03]  /*1350*/  FMUL R4, R4, UR4 ;  /* 0x0000000404047c20 */ /* 0x002fc60008400000 */
[----:B------:R-:W1:Y:S01]  /*1360*/  F2I.U32.TRUNC.NTZ R71, R5 ;  /* 0x0000000500477305 */ /* 0x000e62000020f000 */
[----:B----4-:R-:W-:-:S07]  /*1370*/  UISETP.GE.AND UP0, UPT, UR18, 0x1, UPT ;  /* 0x000000011200788c */ /* 0x010fce000bf06270 */
[----:B------:R-:W2:Y:S01]  /*1380*/  F2I.U32.TRUNC.NTZ R70, R4 ;  /* 0x0000000400467305 */ /* 0x000ea2000020f000 */
[----:B-1----:R-:W-:-:S05]  /*1390*/  IADD3 R71, PT, PT, -R71, RZ, RZ ;  /* 0x000000ff47477210 */ /* 0x002fca0007ffe1ff */
[----:B---3--:R-:W-:Y:S01]  /*13a0*/  IMAD R71, R2, R71, UR50 ;  /* 0x0000003202477e24 */ /* 0x008fe2000f8e0247 */
[----:B--2---:R-:W-:-:S05]  /*13b0*/  IADD3 R70, PT, PT, -R70, RZ, RZ ;  /* 0x000000ff46467210 */ /* 0x004fca0007ffe1ff */
[----:B------:R-:W-:Y:S01]  /*13c0*/  IMAD R70, R3, R70, UR45 ;  /* 0x0000002d03467e24 */ /* 0x000fe2000f8e0246 */
[----:B------:R-:W-:Y:S06]  /*13d0*/  BAR.SYNC.DEFER_BLOCKING 0x0 ;  /* 0x0000000000007b1d */ /* 0x000fec0000010000 */
[----:B------:R-:W-:Y:S05]  /*13e0*/  BRA.U !UP0, `(.L_x_15) ;  /* 0x0000000108d47547 */ /* 0x000fea000b800000 */
[----:B------:R-:W1:Y:S01]  /*13f0*/  LDCU.128 UR20, c[0x0][0xc10] ;  /* 0x00018200ff1477ac */ /* 0x000e620008000c00 */
[----:B------:R-:W2:Y:S01]  /*1400*/  LDCU UR14, c[0x0][0x370] ;  /* 0x00006e00ff0e77ac */ /* 0x000ea20008000800 */
[----:B------:R-:W3:Y:S01]  /*1410*/  LDCU UR8, c[0x0][0x374] ;  /* 0x00006e80ff0877ac */ /* 0x000ee20008000800 */
[----:B------:R-:W4:Y:S01]  /*1420*/  LDCU UR19, c[0x0][0xc0c] ;  /* 0x00018180ff1377ac */ /* 0x000f220008000800 */
[----:B------:R-:W4:Y:S01]  /*1430*/  LDCU UR9, c[0x0][0xc20] ;  /* 0x00018400ff0977ac */ /* 0x000f220008000800 */
[----:B------:R-:W4:Y:S01]  /*1440*/  LDCU.64 UR16, c[0x0][0xc28] ;  /* 0x00018500ff1077ac */ /* 0x000f220008000a00 */
[----:B-1----:R-:W-:Y:S02]  /*1450*/  UISETP.NE.AND UP0, UPT, UR22, 0x1, UPT ;  /* 0x000000011600788c */ /* 0x002fe4000bf05270 */
[----:B---3--:R-:W-:Y:S02]  /*1460*/  UIMAD.WIDE.U32 UR4, UR8, UR23, URZ ;  /* 0x00000017080472a5 */ /* 0x008fe4000f8e00ff */
[----:B--2---:R-:W-:-:S02]  /*1470*/  UIMAD.WIDE.U32 UR6, UR14, UR20, URZ ;  /* 0x000000140e0672a5 */ /* 0x004fc4000f8e00ff */
[----:B----4-:R-:W-:Y:S02]  /*1480*/  UISETP.NE.AND UP1, UPT, UR19, 0x1, UPT ;  /* 0x000000011300788c */ /* 0x010fe4000bf25270 */
[----:B------:R-:W-:Y:S01]  /*1490*/  UIMAD.WIDE.U32 UR10, UR45, UR23, URZ ;  /* 0x000000172d0a72a5 */ /* 0x000fe2000f8e00ff */
[----:B------:R-:W-:Y:S01]  /*14a0*/  UMOV UR4, UR5 ;  /* 0x0000000500047c82 */ /* 0x000fe20008000000 */
[----:B------:R-:W-:Y:S02]  /*14b0*/  UISETP.NE.AND UP4, UPT, UR18, 0x1, UPT ;  /* 0x000000011200788c */ /* 0x000fe4000bf85270 */
[----:B------:R-:W-:-:S03]  /*14c0*/  @UP0 USHF.R.U32.HI UR8, URZ, UR9, UR4 ;  /* 0x00000009ff080299 */ /* 0x000fc60008011604 */
[----:B------:R-:W-:Y:S01]  /*14d0*/  UMOV UR6, UR11 ;  /* 0x0000000b00067c82 */ /* 0x000fe20008000000 */
[----:B------:R-:W-:Y:S01]  /*14e0*/  UMOV UR4, UR7 ;  /* 0x0000000700047c82 */ /* 0x000fe20008000000 */
[----:B------:R-:W-:Y:S02]  /*14f0*/  USHF.R.U32.HI UR10, URZ, UR9, UR6 ;  /* 0x00000009ff0a7299 */ /* 0x000fe40008011606 */
[----:B------:R-:W-:Y:S02]  /*1500*/  @UP1 USHF.R.U32.HI UR14, URZ, UR21, UR4 ;  /* 0x00000015ff0e1299 */ /* 0x000fe40008011604 */
[----:B------:R-:W-:Y:S02]  /*1510*/  UIMAD.WIDE.U32 UR4, UR8, UR16, URZ ;  /* 0x00000010080472a5 */ /* 0x000fe4000f8e00ff */
[----:B------:R-:W-:Y:S02]  /*1520*/  UIMAD.WIDE.U32 UR12, UR50, UR20, URZ ;  /* 0x00000014320c72a5 */ /* 0x000fe4000f8e00ff */
[----:B------:R-:W-:-:S03]  /*1530*/  UIMAD.WIDE.U32 UR6, UR14, UR16, URZ ;  /* 0x000000100e0672a5 */ /* 0x000fc6000f8e00ff */
[----:B------:R-:W-:Y:S02]  /*1540*/  UMOV UR4, UR5 ;  /* 0x0000000500047c82 */ /* 0x000fe40008000000 */
[----:B------:R-:W-:Y:S01]  /*1550*/  @UP4 USHF.R.U32.HI UR8, URZ, UR17, UR4 ;  /* 0x00000011ff084299 */ /* 0x000fe20008011604 */
[----:B------:R-:W-:Y:S02]  /*1560*/  UMOV UR9, UR13 ;  /* 0x0000000d00097c82 */ /* 0x000fe40008000000 */
[----:B------:R-:W-:Y:S01]  /*1570*/  UMOV UR4, UR7 ;  /* 0x0000000700047c82 */ /* 0x000fe20008000000 */
[----:B------:R-:W-:Y:S02]  /*1580*/  USHF.R.U32.HI UR21, URZ, UR21, UR9 ;  /* 0x00000015ff157299 */ /* 0x000fe40008011609 */
[----:B------:R-:W-:Y:S02]  /*1590*/  @UP4 USHF.R.U32.HI UR14, URZ, UR17, UR4 ;  /* 0x00000011ff0e4299 */ /* 0x000fe40008011604 */
[----:B------:R-:W-:-:S02]  /*15a0*/  USEL UR9, UR45, UR10, !UP0 ;  /* 0x0000000a2d097287 */ /* 0x000fc4000c000000 */
[----:B------:R-:W-:Y:S02]  /*15b0*/  UIMAD UR4, UR8, UR18, URZ ;  /* 0x00000012080472a4 */ /* 0x000fe4000f8e02ff */
[----:B------:R-:W-:Y:S02]  /*15c0*/  USEL UR6, UR50, UR21, !UP1 ;  /* 0x0000001532067287 */ /* 0x000fe4000c800000 */
[----:B------:R-:W-:Y:S02]  /*15d0*/  UISETP.GE.AND UP0, UPT, UR9, UR4, UPT ;  /* 0x000000040900728c */ /* 0x000fe4000bf06270 */
[----:B------:R-:W-:Y:S02]  /*15e0*/  UIMAD.WIDE.U32 UR4, UR9, UR16, URZ ;  /* 0x00000010090472a5 */ /* 0x000fe4000f8e00ff */
[----:B------:R-:W-:Y:S02]  /*15f0*/  UIMAD UR7, UR14, UR18, URZ ;  /* 0x000000120e0772a4 */ /* 0x000fe4000f8e02ff */
[----:B------:R-:W-:-:S02]  /*1600*/  UIMAD.WIDE.U32 UR10, UR6, UR16, URZ ;  /* 0x00000010060a72a5 */ /* 0x000fc4000f8e00ff */
[----:B------:R-:W-:Y:S01]  /*1610*/  UISETP.GE.OR UP0, UPT, UR6, UR7, UP0 ;  /* 0x000000070600728c */ /* 0x000fe20008706670 */
[----:B------:R-:W-:Y:S01]  /*1620*/  UMOV UR4, UR5 ;  /* 0x0000000500047c82 */ /* 0x000fe20008000000 */
[----:B------:R-:W-:Y:S02]  /*1630*/  UIADD3 UR8, UPT, UPT, -UR9, URZ, URZ ;  /* 0x000000ff09087290 */ /* 0x000fe4000fffe1ff */
[----:B------:R-:W-:Y:S02]  /*1640*/  USHF.R.U32.HI UR4, URZ, UR17, UR4 ;  /* 0x00000011ff047299 */ /* 0x000fe40008011604 */
[----:B------:R-:W-:Y:S02]  /*1650*/  UIMAD UR45, UR22, UR8, UR45 ;  /* 0x00000008162d72a4 */ /* 0x000fe4000f8e022d */
[----:B------:R-:W-:Y:S02]  /*1660*/  USEL UR7, UR9, UR4, !UP4 ;  /* 0x0000000409077287 */ /* 0x000fe4000e000000 */
[----:B------:R-:W-:Y:S01]  /*1670*/  UIADD3 UR10, UPT, UPT, -UR6, URZ, URZ ;  /* 0x000000ff060a7290 */ /* 0x000fe2000fffe1ff */
[----:B------:R-:W-:-:S02]  /*1680*/  @!UP0 UMOV UR4, UR11 ;  /* 0x0000000b00048c82 */ /* 0x000fc40008000000 */
[----:B------:R-:W-:Y:S02]  /*1690*/  @!UP0 USHF.R.U32.HI UR5, URZ, UR17, UR4 ;  /* 0x00000011ff058299 */ /* 0x000fe40008011604 */
[----:B------:R-:W-:Y:S02]  /*16a0*/  UIADD3 UR4, UPT, UPT, -UR7, URZ, URZ ;  /* 0x000000ff07047290 */ /* 0x000fe4000fffe1ff */
[----:B------:R-:W-:Y:S02]  /*16b0*/  @!UP0 USEL UR5, UR6, UR5, !UP4 ;  /* 0x0000000506058287 */ /* 0x000fe4000e000000 */
[----:B------:R-:W-:Y:S02]  /*16c0*/  UIMAD UR8, UR18, UR4, UR9 ;  /* 0x00000004120872a4 */ /* 0x000fe4000f8e0209 */
[----:B------:R-:W-:Y:S02]  /*16d0*/  @!UP0 UIADD3 UR4, UPT, UPT, UR7, -UR5, URZ ;  /* 0x8000000507048290 */ /* 0x000fe4000fffe0ff */
[----:B------:R-:W-:-:S02]  /*16e0*/  @!UP0 UIMAD UR8, UR8, UR14, UR5 ;  /* 0x0000000e080882a4 */ /* 0x000fc4000f8e0205 */
[----:B------:R-:W-:Y:S02]  /*16f0*/  @!UP0 UIMAD UR9, UR4, UR18, UR6 ;  /* 0x00000012040982a4 */ /* 0x000fe4000f8e0206 */
[----:B------:R-:W-:Y:S02]  /*1700*/  UIMAD UR4, UR19, UR10, UR50 ;  /* 0x0000000a130472a4 */ /* 0x000fe4000f8e0232 */
[----:B------:R-:W-:Y:S01]  /*1710*/  UIMAD UR45, UR9, UR22, UR45 ;  /* 0x00000016092d72a4 */ /* 0x000fe2000f8e022d */
[----:B------:R-:W-:Y:S02]  /*1720*/  @!UP0 UMOV UR6, UR8 ;  /* 0x0000000800068c82 */ /* 0x000fe40008000000 */
[----:B------:R-:W-:-:S12]  /*1730*/  UIMAD UR50, UR6, UR19, UR4 ;  /* 0x00000013063272a4 */ /* 0x000fd8000f8e0204 */
.L_x_15:
[----:B------:R-:W1:Y:S02]  /*1740*/  LDCU UR4, c[0x0][0xc30] ;  /* 0x00018600ff0477ac */ /* 0x000e640008000800 */
[----:B-1----:R-:W-:-:S09]  /*1750*/  UISETP.NE.AND UP0, UPT, UR4, 0x1, UPT ;  /* 0x000000010400788c */ /* 0x002fd2000bf05270 */
[----:B------:R-:W-:Y:S05]  /*1760*/  BRA.U UP0, `(.L_x_16) ;  /* 0x0000000100447547 */ /* 0x000fea000b800000 */
[----:B------:R-:W1:Y:S01]  /*1770*/  LDCU.128 UR8, c[0x0][0xc10] ;  /* 0x00018200ff0877ac */ /* 0x000e620008000c00 */
[----:B------:R-:W2:Y:S01]  /*1780*/  LDCU UR12, c[0x0][0xc0c] ;  /* 0x00018180ff0c77ac */ /* 0x000ea20008000800 */
[----:B------:R-:W3:Y:S01]  /*1790*/  LDCU UR13, c[0x0][0xc20] ;  /* 0x00018400ff0d77ac */ /* 0x000ee20008000800 */
[----:B-1----:R-:W-:Y:S02]  /*17a0*/  UIMAD.WIDE.U32 UR6, UR50, UR8, URZ ;  /* 0x00000008320672a5 */ /* 0x002fe4000f8e00ff */
[----:B------:R-:W-:Y:S02]  /*17b0*/  UIMAD.WIDE.U32 UR4, UR45, UR11, URZ ;  /* 0x0000000b2d0472a5 */ /* 0x000fe4000f8e00ff */
[----:B--2---:R-:W-:Y:S02]  /*17c0*/  UISETP.NE.AND UP1, UPT, UR12, 0x1, UPT ;  /* 0x000000010c00788c */ /* 0x004fe4000bf25270 */
[----:B------:R-:W-:Y:S01]  /*17d0*/  UISETP.NE.AND UP0, UPT, UR10, 0x1, UPT ;  /* 0x000000010a00788c */ /* 0x000fe2000bf05270 */
[----:B------:R-:W-:-:S02]  /*17e0*/  UMOV UR6, UR7 ;  /* 0x0000000700067c82 */ /* 0x000fc40008000000 */
[----:B------:R-:W-:Y:S01]  /*17f0*/  UMOV UR4, UR5 ;  /* 0x0000000500047c82 */ /* 0x000fe20008000000 */
[----:B------:R-:W-:Y:S02]  /*1800*/  USHF.R.U32.HI UR6, URZ, UR9, UR6 ;  /* 0x00000009ff067299 */ /* 0x000fe40008011606 */
[----:B---3--:R-:W-:Y:S02]  /*1810*/  USHF.R.U32.HI UR4, URZ, UR13, UR4 ;  /* 0x0000000dff047299 */ /* 0x008fe40008011604 */
[----:B------:R-:W-:Y:S02]  /*1820*/  USEL UR5, UR50, UR6, !UP1 ;  /* 0x0000000632057287 */ /* 0x000fe4000c800000 */
[----:B------:R-:W-:-:S04]  /*1830*/  USEL UR4, UR45, UR4, !UP0 ;  /* 0x000000042d047287 */ /* 0x000fc8000c000000 */
[----:B------:R-:W-:Y:S02]  /*1840*/  UIADD3 UR6, UPT, UPT, UR5, -UR4, URZ ;  /* 0x8000000405067290 */ /* 0x000fe4000fffe0ff */
[----:B------:R-:W-:Y:S02]  /*1850*/  UIADD3 UR4, UPT, UPT, -UR5, UR4, URZ ;  /* 0x0000000405047290 */ /* 0x000fe4000fffe1ff */
[----:B------:R-:W-:Y:S02]  /*1860*/  UIMAD UR45, UR6, UR10, UR45 ;  /* 0x0000000a062d72a4 */ /* 0x000fe4000f8e022d */
[----:B------:R-:W-:-:S12]  /*1870*/  UIMAD UR50, UR4, UR12, UR50 ;  /* 0x0000000c043272a4 */ /* 0x000fd8000f8e0232 */
.L_x_16:
[----:B------:R-:W-:Y:S01]  /*1880*/  BAR.SYNC.DEFER_BLOCKING 0x0 ;  /* 0x0000000000007b1d */ /* 0x000fe20000010000 */
[----:B------:R-:W-:Y:S01]  /*1890*/  UISETP.NE.AND UP0, UPT, UR15, 0x2, UPT ;  /* 0x000000020f00788c */ /* 0x000fe2000bf05270 */
[----:B------:R-:W-:Y:S02]  /*18a0*/  ISETP.NE.OR P2, PT, R0, 0x2, !P2 ;  /* 0x000000020000780c */ /* 0x000fe40005745670 */
[----:B------:R-:W-:Y:S02]  /*18b0*/  LOP3.LUT R0, R76, 0x1f, RZ, 0xc0, !PT ;  /* 0x0000001f4c007812 */ /* 0x000fe400078ec0ff */
[----:B------:R-:W1:Y:S04]  /*18c0*/  LDCU UR39, c[0x0][0xc24] ;  /* 0x00018480ff2777ac */ /* 0x000e680008000800 */
[----:B------:R-:W-:Y:S05]  /*18d0*/  BRA.U UP0, `(.L_x_17) ;  /* 0x0000003d00147547 */ /* 0x000fea000b800000 */
[----:B------:R-:W2:Y:S01]  /*18e0*/  LDCU UR7, c[0x0][0x394] ;  /* 0x00007280ff0777ac */ /* 0x000ea20008000800 */
[----:B------:R-:W-:Y:S01]  /*18f0*/  PLOP3.LUT P1, PT, PT, PT, UP2, 0x80, 0x8 ;  /* 0x000000000008781c */ /* 0x000fe20003f2f028 */
[----:B------:R-:W-:Y:S01]  /*1900*/  IMAD.MOV.U32 R2, RZ, RZ, RZ ;  /* 0x000000ffff027224 */ /* 0x000fe200078e00ff */
[----:B------:R-:W-:Y:S01]  /*1910*/  ISETP.EQ.OR P3, PT, R0, RZ, P2 ;  /* 0x000000ff0000720c */ /* 0x000fe20001762670 */
[----:B------:R-:W3:Y:S01]  /*1920*/  LDCU UR6, c[0x0][0x5d8] ;  /* 0x0000bb00ff0677ac */ /* 0x000ee20008000800 */
[----:B------:R-:W-:Y:S01]  /*1930*/  PLOP3.LUT P1, PT, P1, PT, PT, 0x8, 0x80 ;  /* 0x000000000080781c */ /* 0x000fe20000f2e170 */
[----:B------:R-:W4:Y:S01]  /*1940*/  LDCU UR56, c[0x0][0x370] ;  /* 0x00006e00ff3877ac */ /* 0x000f220008000800 */
[----:B------:R-:W1:Y:S01]  /*1950*/  LDCU.64 UR48, c[0x0][0x348] ;  /* 0x00006900ff3077ac */ /* 0x000e620008000a00 */
[----:B------:R-:W1:Y:S01]  /*1960*/  LDCU UR55, c[0x0][0x374] ;  /* 0x00006e80ff3777ac */ /* 0x000e620008000800 */
[----:B--2---:R-:W-:Y:S02]  /*1970*/  UIADD3 UR5, UPT, UPT, UR7, 0x1f, URZ ;  /* 0x0000001f07057890 */ /* 0x004fe4000fffe0ff */
[----:B---3--:R-:W-:-:S02]  /*1980*/  UIADD3 UR6, UPT, UPT, UR6, 0x3f, URZ ;  /* 0x0000003f06067890 */ /* 0x008fc4000fffe0ff */
[----:B------:R-:W-:Y:S02]  /*1990*/  USHF.R.S32.HI UR4, URZ, 0x1f, UR5 ;  /* 0x0000001fff047899 */ /* 0x000fe40008011405 */
[----:B------:R-:W-:Y:S02]  /*19a0*/  UIADD3 UR60, UPT, UPT, UR7, 0x3e, URZ ;  /* 0x0000003e073c7890 */ /* 0x000fe4000fffe0ff */
[----:B------:R-:W-:Y:S02]  /*19b0*/  ULEA.HI UR4, UR4, UR5, URZ, 0x5 ;  /* 0x0000000504047291 */ /* 0x000fe4000f8f28ff */
[----:B------:R-:W-:Y:S02]  /*19c0*/  UIADD3 UR5, UPT, UPT, UR7, -0x1, URZ ;  /* 0xffffffff07057890 */ /* 0x000fe4000fffe0ff */
[----:B------:R-:W-:Y:S02]  /*19d0*/  USHF.R.S32.HI UR58, URZ, 0x5, UR4 ;  /* 0x00000005ff3a7899 */ /* 0x000fe40008011404 */
[----:B------:R-:W-:-:S02]  /*19e0*/  UISETP.GE.U32.AND UP1, UPT, UR5, -0x3f, UPT ;  /* 0xffffffc10500788c */ /* 0x000fc4000bf26070 */
[----:B------:R-:W-:Y:S02]  /*19f0*/  UISETP.LT.U32.AND UP0, UPT, UR58, 0x36, UPT ;  /* 0x000000363a00788c */ /* 0x000fe4000bf01070 */
[----:B------:R-:W-:Y:S02]  /*1a00*/  USHF.R.S32.HI UR4, URZ, 0x1f, UR6 ;  /* 0x0000001fff047899 */ /* 0x000fe40008011406 */
[----:B------:R-:W-:Y:S02]  /*1a10*/  USEL UR57, UR58, 0x36, UP0 ;  /* 0x000000363a397887 */ /* 0x000fe40008000000 */
[----:B------:R-:W-:Y:S02]  /*1a20*/  ULEA.HI UR4, UR4, UR6, URZ, 0x6 ;  /* 0x0000000604047291 */ /* 0x000fe4000f8f30ff */
[----:B------:R-:W-:Y:S02]  /*1a30*/  UIADD3 UR46, UPT, UPT, UR57, -0x1, URZ ;  /* 0xffffffff392e7890 */ /* 0x000fe4000fffe0ff */
[----:B------:R-:W-:-:S02]  /*1a40*/  @UP1 UIADD3 UR46, UPT, UPT, UR57, URZ, URZ ;  /* 0x000000ff392e1290 */ /* 0x000fc4000fffe0ff */
[----:B------:R-:W-:Y:S02]  /*1a50*/  USHF.R.S32.HI UR54, URZ, 0x6, UR4 ;  /* 0x00000006ff367899 */ /* 0x000fe40008011404 */
[----:B------:R-:W-:Y:S02]  /*1a60*/  UIADD3 UR59, UPT, UPT, UR58, -UR57, URZ ;  /* 0x800000393a3b7290 */ /* 0x000fe4000fffe0ff */
[----:B------:R-:W-:Y:S01]  /*1a70*/  UIADD3 UR46, UPT, UPT, UR46, 0x1, URZ ;  /* 0x000000012e2e7890 */ /* 0x000fe2000fffe0ff */
[----:B------:R-:W-:Y:S01]  /*1a80*/  UMOV UR29, 0x1 ;  /* 0x00000001001d7882 */ /* 0x000fe20000000000 */
[----:B-1--4-:R-:W-:-:S10]  /*1a90*/  UMOV UR38, URZ ;  /* 0x000000ff00267c82 */ /* 0x012fd40008000000 */
.L_x_33:
[----:B------:R-:W-:Y:S01]  /*1aa0*/  IMAD.U32 R4, RZ, RZ, UR54 ;  /* 0x00000036ff047e24 */ /* 0x000fe2000f8e00ff */
[----:B------:R-:W1:Y:S04]  /*1ab0*/  LDCU UR53, c[0x0][0x5dc] ;  /* 0x0000bb80ff3577ac */ /* 0x000e680008000800 */
[-C--:B------:R-:W-:Y:S01]  /*1ac0*/  IABS R0, R4.reuse ;  /* 0x0000000400007213 */ /* 0x080fe20000000000 */
[----:B------:R-:W2:Y:S01]  /*1ad0*/  LDCU UR11, c[0x0][0x5e0] ;  /* 0x0000bc00ff0b77ac */ /* 0x000ea20008000800 */
[----:B------:R-:W-:Y:S02]  /*1ae0*/  IABS R4, R4 ;  /* 0x0000000400047213 */ /* 0x000fe40000000000 */
[----:B------:R-:W-:Y:S01]  /*1af0*/  R2UR UR6, R0 ;  /* 0x00000000000672ca */ /* 0x000fe200000e0000 */
[----:B------:R-:W-:Y:S01]  /*1b00*/  UMOV UR44, 0x400 ;  /* 0x00000400002c7882 */ /* 0x000fe20000000000 */
[----:B------:R-:W-:Y:S01]  /*1b10*/  USHF.L.U32 UR42, UR50, 0x6, URZ ;  /* 0x00000006322a7899 */ /* 0x000fe200080006ff */
[----:B------:R-:W-:Y:S01]  /*1b20*/  UMOV UR19, URZ ;  /* 0x000000ff00137c82 */ /* 0x000fe20008000000 */
[----:B-1----:R-:W-:-:S09]  /*1b30*/  IMAD.U32 R3, RZ, RZ, UR53 ;  /* 0x00000035ff037e24 */ /* 0x002fd2000f8e00ff */
[----:B------:R-:W1:Y:S08]  /*1b40*/  I2F.RP R6, UR6 ;  /* 0x0000000600067d06 */ /* 0x000e700008209400 */
[----:B-1----:R-:W1:Y:S02]  /*1b50*/  MUFU.RCP R5, R6 ;  /* 0x0000000600057308 */ /* 0x002e640000001000 */
[----:B-1----:R-:W-:-:S06]  /*1b60*/  VIADD R5, R5, 0xffffffe ;  /* 0x0ffffffe05057836 */ /* 0x002fcc0000000000 */
[----:B------:R-:W1:Y:S02]  /*1b70*/  F2I.FTZ.U32.TRUNC.NTZ R0, R5 ;  /* 0x0000000500007305 */ /* 0x000e64000021f000 */
[----:B-1----:R-:W-:Y:S02]  /*1b80*/  R2UR UR5, R0 ;  /* 0x00000000000572ca */ /* 0x002fe400000e0000 */
[----:B------:R-:W-:Y:S01]  /*1b90*/  IABS R0, R3 ;  /* 0x0000000300007213 */ /* 0x000fe20000000000 */
[----:B------:R-:W-:-:S03]  /*1ba0*/  IMAD.U32 R3, RZ, RZ, UR45 ;  /* 0x0000002dff037e24 */ /* 0x000fc6000f8e00ff */
[----:B------:R-:W-:Y:S01]  /*1bb0*/  R2UR UR8, R0 ;  /* 0x00000000000872ca */ /* 0x000fe200000e0000 */
[----:B------:R-:W-:Y:S01]  /*1bc0*/  IMAD.MOV R0, RZ, RZ, -R4 ;  /* 0x000000ffff007224 */ /* 0x000fe200078e0a04 */
[----:B------:R-:W-:-:S04]  /*1bd0*/  IABS R3, R3 ;  /* 0x0000000300037213 */ /* 0x000fc80000000000 */
[----:B------:R-:W-:Y:S01]  /*1be0*/  R2UR UR9, R3 ;  /* 0x00000000030972ca */ /* 0x000fe200000e0000 */
[----:B------:R-:W-:-:S04]  /*1bf0*/  UIADD3 UR4, UPT, UPT, URZ, -UR5, URZ ;  /* 0x80000005ff047290 */ /* 0x000fc8000fffe0ff */
[----:B------:R-:W-:Y:S02]  /*1c00*/  UIMAD UR7, UR4, UR6, URZ ;  /* 0x00000006040772a4 */ /* 0x000fe4000f8e02ff */
[----:B------:R-:W1:Y:S01]  /*1c10*/  I2F.RP R3, UR8 ;  /* 0x0000000800037d06 */ /* 0x000e620008209400 */
[----:B------:R-:W-:Y:S02]  /*1c20*/  UMOV UR4, URZ ;  /* 0x000000ff00047c82 */ /* 0x000fe40008000000 */
[----:B------:R-:W-:Y:S02]  /*1c30*/  UIMAD.WIDE.U32 UR4, UR5, UR7, UR4 ;  /* 0x00000007050472a5 */ /* 0x000fe4000f8e0004 */
[----:B------:R-:W-:-:S05]  /*1c40*/  R2UR UR7, R0 ;  /* 0x00000000000772ca */ /* 0x000fca00000e0000 */
[----:B------:R-:W-:Y:S02]  /*1c50*/  UMOV UR4, UR5 ;  /* 0x0000000500047c82 */ /* 0x000fe40008000000 */
[----:B------:R-:W-:Y:S01]  /*1c60*/  UIMAD.WIDE.U32 UR4, UR4, UR9, URZ ;  /* 0x00000009040472a5 */ /* 0x000fe2000f8e00ff */
[----:B-1----:R-:W1:Y:S06]  /*1c70*/  MUFU.RCP R3, R3 ;  /* 0x0000000300037308 */ /* 0x002e6c0000001000 */
[----:B------:R-:W-:Y:S02]  /*1c80*/  UMOV UR4, UR5 ;  /* 0x0000000500047c82 */ /* 0x000fe40008000000 */
[----:B------:R-:W-:-:S04]  /*1c90*/  UIMAD UR5, UR4, UR7, UR9 ;  /* 0x00000007040572a4 */ /* 0x000fc8000f8e0209 */
[----:B------:R-:W-:Y:S01]  /*1ca0*/  UISETP.GT.U32.AND UP0, UPT, UR6, UR5, UPT ;  /* 0x000000050600728c */ /* 0x000fe2000bf04070 */
[----:B-1----:R-:W-:-:S10]  /*1cb0*/  VIADD R4, R3, 0xffffffe ;  /* 0x0ffffffe03047836 */ /* 0x002fd40000000000 */
[----:B------:R-:W-:Y:S01]  /*1cc0*/  @!UP0 UIADD3 UR5, UPT, UPT, UR5, -UR6, URZ ;  /* 0x8000000605058290 */ /* 0x000fe2000fffe0ff */
[----:B------:R-:W1:Y:S01]  /*1cd0*/  F2I.FTZ.U32.TRUNC.NTZ R0, R4 ;  /* 0x0000000400007305 */ /* 0x000e62000021f000 */
[----:B------:R-:W-:Y:S02]  /*1ce0*/  @!UP0 UIADD3 UR4, UPT, UPT, UR4, 0x1, URZ ;  /* 0x0000000104048890 */ /* 0x000fe4000fffe0ff */
[----:B------:R-:W-:Y:S02]  /*1cf0*/  UISETP.GE.U32.AND UP1, UPT, UR5, UR6, UPT ;  /* 0x000000060500728c */ /* 0x000fe4000bf26070 */
[----:B------:R-:W-:-:S04]  /*1d00*/  ULOP3.LUT UR5, UR45, UR54, URZ, 0x3c, !UPT ;  /* 0x000000362d057292 */ /* 0x000fc8000f8e3cff */
[----:B------:R-:W-:-:S05]  /*1d10*/  UISETP.GE.AND UP0, UPT, UR5, URZ, UPT ;  /* 0x000000ff0500728c */ /* 0x000fca000bf06270 */
[----:B------:R-:W-:Y:S01]  /*1d20*/  @UP1 UIADD3 UR4, UPT, UPT, UR4, 0x1, URZ ;  /* 0x0000000104041890 */ /* 0x000fe2000fffe0ff */
[----:B-1----:R-:W-:Y:S01]  /*1d30*/  R2UR UR5, R0 ;  /* 0x00000000000572ca */ /* 0x002fe200000e0000 */
[----:B------:R-:W-:Y:S01]  /*1d40*/  UISETP.NE.AND UP1, UPT, UR54, URZ, UPT ;  /* 0x000000ff3600728c */ /* 0x000fe2000bf25270 */
[----:B--2---:R-:W-:-:S04]  /*1d50*/  IMAD.U32 R0, RZ, RZ, UR11 ;  /* 0x0000000bff007e24 */ /* 0x004fc8000f8e00ff */
[----:B------:R-:W-:Y:S01]  /*1d60*/  UMOV UR7, UR4 ;  /* 0x0000000400077c82 */ /* 0x000fe20008000000 */
[----:B------:R-:W-:Y:S01]  /*1d70*/  IABS R0, R0 ;  /* 0x0000000000007213 */ /* 0x000fe20000000000 */
[----:B------:R-:W-:-:S03]  /*1d80*/  @!UP0 UIADD3 UR7, UPT, UPT, -UR7, URZ, URZ ;  /* 0x000000ff07078290 */ /* 0x000fc6000fffe1ff */
[----:B------:R-:W-:Y:S01]  /*1d90*/  R2UR UR9, R0 ;  /* 0x00000000000972ca */ /* 0x000fe200000e0000 */
[----:B------:R-:W-:Y:S02]  /*1da0*/  @!UP1 ULOP3.LUT UR7, URZ, UR54, URZ, 0x33, !UPT ;  /* 0x00000036ff079292 */ /* 0x000fe4000f8e33ff */
[----:B------:R-:W-:-:S04]  /*1db0*/  UIADD3 UR4, UPT, UPT, URZ, -UR5, URZ ;  /* 0x80000005ff047290 */ /* 0x000fc8000fffe0ff */
[----:B------:R-:W-:Y:S01]  /*1dc0*/  IMAD.U32 R3, RZ, RZ, UR7 ;  /* 0x00000007ff037e24 */ /* 0x000fe2000f8e00ff */
[----:B------:R-:W-:-:S03]  /*1dd0*/  UIMAD UR6, UR4, UR8, URZ ;  /* 0x00000008040672a4 */ /* 0x000fc6000f8e02ff */
[----:B------:R-:W-:Y:S01]  /*1de0*/  UMOV UR4, URZ ;  /* 0x000000ff00047c82 */ /* 0x000fe20008000000 */
[----:B------:R-:W-:Y:S01]  /*1df0*/  IABS R3, R3 ;  /* 0x0000000300037213 */ /* 0x000fe20000000000 */
[----:B------:R-:W-:-:S03]  /*1e00*/  UIMAD.WIDE.U32 UR4, UR5, UR6, UR4 ;  /* 0x00000006050472a5 */ /* 0x000fc6000f8e0004 */
[----:B------:R-:W-:Y:S02]  /*1e10*/  R2UR UR10, R3 ;  /* 0x00000000030a72ca */ /* 0x000fe400000e0000 */
[----:B------:R-:W1:Y:S02]  /*1e20*/  I2F.RP R3, UR9 ;  /* 0x0000000900037d06 */ /* 0x000e640008209400 */
[----:B------:R-:W-:-:S09]  /*1e30*/  UMOV UR4, UR5 ;  /* 0x0000000500047c82 */ /* 0x000fd20008000000 */
[----:B------:R-:W-:Y:S01]  /*1e40*/  UIMAD.WIDE.U32 UR4, UR4, UR10, URZ ;  /* 0x0000000a040472a5 */ /* 0x000fe2000f8e00ff */
[----:B-1----:R-:W1:Y:S06]  /*1e50*/  MUFU.RCP R0, R3 ;  /* 0x0000000300007308 */ /* 0x002e6c0000001000 */
[----:B------:R-:W-:Y:S02]  /*1e60*/  UMOV UR4, UR5 ;  /* 0x0000000500047c82 */ /* 0x000fe40008000000 */
[----:B------:R-:W-:-:S04]  /*1e70*/  UIADD3 UR5, UPT, UPT, -UR4, URZ, URZ ;  /* 0x000000ff04057290 */ /* 0x000fc8000fffe1ff */
[----:B------:R-:W-:-:S04]  /*1e80*/  UIMAD UR5, UR8, UR5, UR10 ;  /* 0x00000005080572a4 */ /* 0x000fc8000f8e020a */
[----:B------:R-:W-:Y:S01]  /*1e90*/  UISETP.GT.U32.AND UP0, UPT, UR8, UR5, UPT ;  /* 0x000000050800728c */ /* 0x000fe2000bf04070 */
[----:B-1----:R-:W-:Y:S02]  /*1ea0*/  VIADD R0, R0, 0xffffffe ;  /* 0x0ffffffe00007836 */ /* 0x002fe40000000000 */
[----:B------:R-:W-:-:S04]  /*1eb0*/  IMAD.U32 R3, RZ, RZ, UR29 ;  /* 0x0000001dff037e24 */ /* 0x000fc8000f8e00ff */
[----:B------:R-:W1:Y:S04]  /*1ec0*/  F2I.FTZ.U32.TRUNC.NTZ R0, R0 ;  /* 0x0000000000007305 */ /* 0x000e68000021f000 */
[----:B------:R-:W-:Y:S01]  /*1ed0*/  @!UP0 UIADD3 UR5, UPT, UPT, UR5, -UR8, URZ ;  /* 0x8000000805058290 */ /* 0x000fe2000fffe0ff */
[----:B------:R-:W-:Y:S01]  /*1ee0*/  SHF.L.U32 R3, R3, 0x1f, RZ ;  /* 0x0000001f03037819 */ /* 0x000fe200000006ff */
[----:B------:R-:W-:Y:S02]  /*1ef0*/  @!UP0 UIADD3 UR4, UPT, UPT, UR4, 0x1, URZ ;  /* 0x0000000104048890 */ /* 0x000fe4000fffe0ff */
[----:B------:R-:W-:Y:S01]  /*1f00*/  UISETP.GE.U32.AND UP1, UPT, UR5, UR8, UPT ;  /* 0x000000080500728c */ /* 0x000fe2000bf26070 */
[----:B------:R-:W2:Y:S01]  /*1f10*/  S2UR UR8, SR_CgaCtaId ;  /* 0x00000000000879c3 */ /* 0x000ea20000008800 */
[----:B------:R-:W-:-:S04]  /*1f20*/  ULOP3.LUT UR5, UR7, UR53, URZ, 0x3c, !UPT ;  /* 0x0000003507057292 */ /* 0x000fc8000f8e3cff */
[----:B------:R-:W-:-:S03]  /*1f30*/  UISETP.GE.AND UP0, UPT, UR5, URZ, UPT ;  /* 0x000000ff0500728c */ /* 0x000fc6000bf06270 */
[----:B-1----:R-:W-:Y:S02]  /*1f40*/  R2UR UR5, R0 ;  /* 0x00000000000572ca */ /* 0x002fe400000e0000 */
[----:B------:R-:W-:Y:S02]  /*1f50*/  @UP1 UIADD3 UR4, UPT, UPT, UR4, 0x1, URZ ;  /* 0x0000000104041890 */ /* 0x000fe4000fffe0ff */
[----:B------:R-:W-:-:S05]  /*1f60*/  UISETP.NE.AND UP1, UPT, UR53, URZ, UPT ;  /* 0x000000ff3500728c */ /* 0x000fca000bf25270 */
[----:B------:R-:W-:Y:S02]  /*1f70*/  UMOV UR6, UR4 ;  /* 0x0000000400067c82 */ /* 0x000fe40008000000 */
[----:B------:R-:W-:Y:S02]  /*1f80*/  @!UP0 UIADD3 UR6, UPT, UPT, -UR6, URZ, URZ ;  /* 0x000000ff06068290 */ /* 0x000fe4000fffe1ff */
[----:B------:R-:W-:Y:S02]  /*1f90*/  UIADD3 UR4, UPT, UPT, URZ, -UR5, URZ ;  /* 0x80000005ff047290 */ /* 0x000fe4000fffe0ff */
[----:B------:R-:W-:Y:S02]  /*1fa0*/  @!UP1 ULOP3.LUT UR6, URZ, UR53, URZ, 0x33, !UPT ;  /* 0x00000035ff069292 */ /* 0x000fe4000f8e33ff */
[----:B--2---:R-:W-:-:S04]  /*1fb0*/  ULEA UR44, UR8, UR44, 0x18 ;  /* 0x0000002c082c7291 */ /* 0x004fc8000f8ec0ff */
[----:B------:R-:W-:Y:S01]  /*1fc0*/  ULEA UR8, UR38, UR44, 0x3 ;  /* 0x0000002c26087291 */ /* 0x000fe2000f8e18ff */
[----:B------:R-:W-:-:S05]  /*1fd0*/  IMAD.U32 R0, RZ, RZ, UR6 ;  /* 0x00000006ff007e24 */ /* 0x000fca000f8e00ff */
[----:B------:R-:W-:-:S03]  /*1fe0*/  IABS R0, R0 ;  /* 0x0000000000007213 */ /* 0x000fc60000000000 */
[----:B------:R1:W2:Y:S01]  /*1ff0*/  SYNCS.PHASECHK.TRANS64.TRYWAIT P0, [UR8+0x1b0], R3 ;  /* 0x0001b003ff0075a7 */ /* 0x0002a20008001108 */
[----:B------:R-:W-:Y:S01]  /*2000*/  R2UR UR10, R0 ;  /* 0x00000000000a72ca */ /* 0x000fe200000e0000 */
[----:B------:R-:W-:-:S03]  /*2010*/  UIMAD UR8, UR4, UR9, URZ ;  /* 0x00000009040872a4 */ /* 0x000fc6000f8e02ff */
[----:B------:R-:W-:Y:S02]  /*2020*/  UMOV UR4, URZ ;  /* 0x000000ff00047c82 */ /* 0x000fe40008000000 */
[----:B------:R-:W-:Y:S02]  /*2030*/  UIMAD.WIDE.U32 UR4, UR5, UR8, UR4 ;  /* 0x00000008050472a5 */ /* 0x000fe4000f8e0004 */
[----:B------:R-:W-:-:S04]  /*2040*/  UIADD3 UR8, UPT, UPT, -UR6, URZ, URZ ;  /* 0x000000ff06087290 */ /* 0x000fc8000fffe1ff */
[----:B------:R-:W-:Y:S01]  /*2050*/  UIMAD UR53, UR53, UR8, UR7 ;  /* 0x00000008353572a4 */ /* 0x000fe2000f8e0207 */
[----:B------:R-:W-:Y:S02]  /*2060*/  UMOV UR4, UR5 ;  /* 0x0000000500047c82 */ /* 0x000fe40008000000 */
[----:B------:R-:W-:-:S07]  /*2070*/  UIMAD.WIDE.U32 UR4, UR4, UR10, URZ ;  /* 0x0000000a040472a5 */ /* 0x000fce000f8e00ff */
[----:B------:R-:W-:Y:S02]  /*2080*/  UMOV UR4, UR5 ;  /* 0x0000000500047c82 */ /* 0x000fe40008000000 */
[----:B------:R-:W-:-:S04]  /*2090*/  UIADD3 UR5, UPT, UPT, -UR4, URZ, URZ ;  /* 0x000000ff04057290 */ /* 0x000fc8000fffe1ff */
[----:B------:R-:W-:-:S04]  /*20a0*/  UIMAD UR5, UR9, UR5, UR10 ;  /* 0x00000005090572a4 */ /* 0x000fc8000f8e020a */
[----:B------:R-:W-:-:S11]  /*20b0*/  UISETP.GT.U32.AND UP0, UPT, UR9, UR5, UPT ;  /* 0x000000050900728c */ /* 0x000fd6000bf04070 */
[----:B------:R-:W-:Y:S02]  /*20c0*/  @!UP0 UIADD3 UR5, UPT, UPT, UR5, -UR9, URZ ;  /* 0x8000000905058290 */ /* 0x000fe4000fffe0ff */
[----:B------:R-:W-:Y:S02]  /*20d0*/  @!UP0 UIADD3 UR4, UPT, UPT, UR4, 0x1, URZ ;  /* 0x0000000104048890 */ /* 0x000fe4000fffe0ff */
[----:B------:R-:W-:Y:S02]  /*20e0*/  UISETP.GE.U32.AND UP1, UPT, UR5, UR9, UPT ;  /* 0x000000090500728c */ /* 0x000fe4000bf26070 */
[----:B------:R-:W-:-:S04]  /*20f0*/  ULOP3.LUT UR5, UR6, UR11, URZ, 0x3c, !UPT ;  /* 0x0000000b06057292 */ /* 0x000fc8000f8e3cff */
[----:B------:R-:W-:-:S05]  /*2100*/  UISETP.GE.AND UP0, UPT, UR5, URZ, UPT ;  /* 0x000000ff0500728c */ /* 0x000fca000bf06270 */
[----:B------:R-:W-:Y:S02]  /*2110*/  @UP1 UIADD3 UR4, UPT, UPT, UR4, 0x1, URZ ;  /* 0x0000000104041890 */ /* 0x000fe4000fffe0ff */
[----:B------:R-:W-:-:S05]  /*2120*/  UISETP.NE.AND UP1, UPT, UR11, URZ, UPT ;  /* 0x000000ff0b00728c */ /* 0x000fca000bf25270 */
[----:B------:R-:W-:Y:S01]  /*2130*/  UMOV UR37, UR4 ;  /* 0x0000000400257c82 */ /* 0x000fe20008000000 */
[----:B------:R-:W-:Y:S02]  /*2140*/  UIADD3 UR4, UPT, UPT, -UR7, URZ, URZ ;  /* 0x000000ff07047290 */ /* 0x000fe4000fffe1ff */
[----:B------:R-:W-:Y:S02]  /*2150*/  @!UP0 UIADD3 UR37, UPT, UPT, -UR37, URZ, URZ ;  /* 0x000000ff25258290 */ /* 0x000fe4000fffe1ff */
[----:B------:R-:W-:Y:S02]  /*2160*/  UISETP.GE.U32.AND UP0, UPT, UR60, 0x3f, UPT ;  /* 0x0000003f3c00788c */ /* 0x000fe4000bf06070 */
[----:B------:R-:W-:Y:S02]  /*2170*/  @!UP1 ULOP3.LUT UR37, URZ, UR11, URZ, 0x33, !UPT ;  /* 0x0000000bff259292 */ /* 0x000fe4000f8e33ff */
[----:B------:R-:W-:Y:S02]  /*2180*/  UIMAD UR4, UR54, UR4, UR45 ;  /* 0x00000004360472a4 */ /* 0x000fe4000f8e022d */
[----:B------:R-:W-:-:S02]  /*2190*/  UIADD3 UR5, UPT, UPT, -UR37, URZ, URZ ;  /* 0x000000ff25057290 */ /* 0x000fc4000fffe1ff */
[----:B------:R-:W-:Y:S02]  /*21a0*/  USHF.L.U32 UR10, UR4, 0x6, URZ ;  /* 0x00000006040a7899 */ /* 0x000fe400080006ff */
[----:B------:R-:W-:Y:S01]  /*21b0*/  UIMAD UR45, UR11, UR5, UR6 ;  /* 0x000000050b2d72a4 */ /* 0x000fe2000f8e0206 */
[----:B-1----:R-:W-:Y:S11]  /*21c0*/  BRA.U !UP0, `(.L_x_18) ;  /* 0x0000000508547547 */ /* 0x002ff6000b800000 */
[----:B------:R-:W1:Y:S01]  /*21d0*/  LDCU.64 UR8, c[0x0][0x5c0] ;  /* 0x0000b800ff0877ac */ /* 0x000e620008000a00 */
[----:B------:R-:W1:Y:S01]  /*21e0*/  LDCU.64 UR34, c[0x0][0x5f8] ;  /* 0x0000bf00ff2277ac */ /* 0x000e620008000a00 */
[----:B------:R-:W3:Y:S01]  /*21f0*/  LDCU UR12, c[0x0][0x5c8] ;  /* 0x0000b900ff0c77ac */ /* 0x000ee20008000800 */
[----:B------:R-:W3:Y:S01]  /*2200*/  LDCU UR11, c[0x0][0x600] ;  /* 0x0000c000ff0b77ac */ /* 0x000ee20008000800 */
[----:B------:R-:W4:Y:S01]  /*2210*/  LDCU UR24, c[0x0][0x5a8] ;  /* 0x0000b500ff1877ac */ /* 0x000f220008000800 */
[----:B------:R-:W2:Y:S01]  /*2220*/  LDCU UR23, c[0x0][0x59c] ;  /* 0x0000b380ff1777ac */ /* 0x000ea20008000800 */
[----:B-1----:R-:W-:Y:S01]  /*2230*/  UIMAD UR36, UR53, UR8, UR34 ;  /* 0x00000008352472a4 */ /* 0x002fe2000f8e0222 */
[----:B------:R-:W1:Y:S01]  /*2240*/  LDCU UR22, c[0x0][0x590] ;  /* 0x0000b200ff1677ac */ /* 0x000e620008000800 */
[----:B---3--:R-:W-:Y:S01]  /*2250*/  UIMAD UR34, UR37, UR12, UR11 ;  /* 0x0000000c252272a4 */ /* 0x008fe2000f8e020b */
[----:B------:R-:W3:Y:S01]  /*2260*/  LDCU UR28, c[0x0][0x594] ;  /* 0x0000b280ff1c77ac */ /* 0x000ee20008000800 */
[----:B------:R-:W1:Y:S01]  /*2270*/  LDCU UR27, c[0x0][0x598] ;  /* 0x0000b300ff1b77ac */ /* 0x000e620008000800 */
[----:B------:R-:W1:Y:S01]  /*2280*/  LDCU UR26, c[0x0][0x5ac] ;  /* 0x0000b580ff1a77ac */ /* 0x000e620008000800 */
[----:B------:R-:W1:Y:S01]  /*2290*/  LDCU UR25, c[0x0][0x5b0] ;  /* 0x0000b600ff1977ac */ /* 0x000e620008000800 */
[----:B------:R-:W1:Y:S01]  /*22a0*/  LDCU UR5, c[0x0][0x5cc] ;  /* 0x0000b980ff0577ac */ /* 0x000e620008000800 */
[----:B------:R-:W1:Y:S01]  /*22b0*/  LDCU UR4, c[0x0][0x5ec] ;  /* 0x0000bd80ff0477ac */ /* 0x000e620008000800 */
[----:B------:R-:W1:Y:S01]  /*22c0*/  LDCU.64 UR20, c[0x0][0x5a0] ;  /* 0x0000b400ff1477ac */ /* 0x000e620008000a00 */
[----:B------:R-:W1:Y:S01]  /*22d0*/  LDCU.64 UR16, c[0x0][0x5d0] ;  /* 0x0000ba00ff1077ac */ /* 0x000e620008000a00 */
[----:B------:R-:W1:Y:S01]  /*22e0*/  LDCU.64 UR6, c[0x0][0x5f0] ;  /* 0x0000be00ff0677ac */ /* 0x000e620008000a00 */
[----:B------:R-:W-:Y:S01]  /*22f0*/  UIMAD UR35, UR45, UR9, UR35 ;  /* 0x000000092d2372a4 */ /* 0x000fe2000f8e0223 */
[----:B------:R-:W-:Y:S01]  /*2300*/  UMOV UR18, URZ ;  /* 0x000000ff00127c82 */ /* 0x000fe20008000000 */
[----:B--2-4-:R-:W-:-:S10]  /*2310*/  UMOV UR11, UR38 ;  /* 0x00000026000b7c82 */ /* 0x014fd40008000000 */
.L_x_23:
[----:B------:R-:W-:Y:S01]  /*2320*/  @!P2 MOV R3, 0x1000 ;  /* 0x000010000003a802 */ /* 0x000fe20000000f00 */
[----:B------:R-:W-:Y:S01]  /*2330*/  ULEA UR41, UR11, UR44, 0x3 ;  /* 0x0000002c0b297291 */ /* 0x000fe2000f8e18ff */
[----:B-1----:R-:W-:Y:S11]  /*2340*/  @P0 BRA `(.L_x_19) ;  /* 0x0000000000100947 */ /* 0x002ff60003800000 */
[----:B------:R-:W-:Y:S04]  /*2350*/  MOV R0, UR29 ;  /* 0x0000001d00007c02 */ /* 0x000fe80008000f00 */
[----:B------:R-:W-:Y:S04]  /*2360*/  SHF.L.U32 R5, R0, 0x1f, RZ ;  /* 0x0000001f00057819 */ /* 0x000fe800000006ff */
[----:B------:R-:W2:Y:S02]  /*2370*/  SYNCS.PHASECHK.TRANS64.TRYWAIT P0, [UR41+0x1b0], R5 ;  /* 0x0001b005ff0075a7 */ /* 0x000ea40008001129 */
[----:B--2---:R-:W-:Y:S05]  /*2380*/  @!P0 BRA `(.L_x_20) ;  /* 0x0000007800088947 */ /* 0x004fea0003800000 */
.L_x_19:
[----:B------:R4:W-:Y:S01]  /*2390*/  @!P2 SYNCS.ARRIVE.TRANS64 RZ, [UR41], R3 ;  /* 0x00000003ffffa9a7 */ /* 0x0009e20008000029 */
[----:B------:R-:W-:Y:S04]  /*23a0*/  BSSY.RECONVERGENT B0, `(.L_x_21) ;  /* 0x0000003000007945 */ /* 0x000fe80003800200 */
[----:B------:R-:W-:Y:S05]  /*23b0*/  @P3 BRA `(.L_x_22) ;  /* 0x0000000000043947 */ /* 0x000fea0003800000 */
[----:B-1-3--:R-:W-:Y:S05]  /*23c0*/  BPT.TRAP 0x1 ;  /* 0x000000040000795c */ /* 0x00afea0000300000 */
.L_x_22:
[----:B-1-3--:R-:W-:Y:S05]  /*23d0*/  BSYNC.RECONVERGENT B0 ;  /* 0x0000000000007941 */ /* 0x00afea0003800200 */
.L_x_21:
[----:B------:R-:W-:Y:S02]  /*23e0*/  UIADD3 UR8, UPT, UPT, UR11, 0x1, URZ ;  /* 0x000000010b087890 */ /* 0x000fe4000fffe0ff */
[----:B------:R-:W-:Y:S02]  /*23f0*/  USHF.L.U32 UR43, UR18, 0x5, URZ ;  /* 0x00000005122b7899 */ /* 0x000fe400080006ff */
[----:B------:R-:W-:Y:S02]  /*2400*/  UISETP.NE.AND UP0, UPT, UR8, 0x36, UPT ;  /* 0x000000360800788c */ /* 0x000fe4000bf05270 */
[----:B------:R-:W-:Y:S02]  /*2410*/  UISETP.NE.AND UP2, UPT, UR24, 0x1, UPT ;  /* 0x000000011800788c */ /* 0x000fe4000bf45270 */
[----:B------:R-:W-:Y:S02]  /*2420*/  USEL UR9, URZ, 0x1, UP0 ;  /* 0x00000001ff097887 */ /* 0x000fe40008000000 */
[----:B------:R-:W-:Y:S02]  /*2430*/  USEL UR38, UR8, URZ, UP0 ;  /* 0x000000ff08267287 */ /* 0x000fe40008000000 */
[----:B------:R-:W-:Y:S02]  /*2440*/  ULOP3.LUT UR29, UR29, UR9, URZ, 0x3c, !UPT ;  /* 0x000000091d1d7292 */ /* 0x000fe4000f8e3cff */
[----:B------:R-:W-:Y:S02]  /*2450*/  ULEA UR8, UR38, UR44, 0x3 ;  /* 0x0000002c26087291 */ /* 0x000fe4000f8e18ff */
[----:B------:R-:W-:Y:S02]  /*2460*/  UISETP.NE.AND UP0, UPT, UR22, 0x1, UPT ;  /* 0x000000011600788c */ /* 0x000fe4000bf05270 */
[----:B------:R-:W-:Y:S01]  /*2470*/  UIADD3 UR32, UP1, UPT, UR48, 0x80, URZ ;  /* 0x0000008030207890 */ /* 0x000fe2000ff3e0ff */
[----:B--2---:R-:W-:Y:S01]  /*2480*/  MOV R0, UR29 ;  /* 0x0000001d00007c02 */ /* 0x004fe20008000f00 */
[----:B------:R-:W-:Y:S02]  /*2490*/  UIADD3 UR18, UPT, UPT, UR18, 0x1, URZ ;  /* 0x0000000112127890 */ /* 0x000fe4000fffe0ff */
[----:B------:R-:W-:Y:S01]  /*24a0*/  UIADD3.X UR33, UPT, UPT, URZ, UR49, URZ, UP1, !UPT ;  /* 0x00000031ff217290 */ /* 0x000fe20008ffe4ff */
[----:B----4-:R-:W-:Y:S01]  /*24b0*/  SHF.L.U32 R3, R0, 0x1f, RZ ;  /* 0x0000001f00037819 */ /* 0x010fe200000006ff */
[----:B------:R-:W-:Y:S01]  /*24c0*/  UMOV UR50, 0x0 ;  /* 0x0000000000327882 */ /* 0x000fe20000000000 */
[----:B------:R-:W-:Y:S02]  /*24d0*/  UMOV UR51, 0x10000000 ;  /* 0x1000000000337882 */ /* 0x000fe40000000000 */
[----:B------:R4:W1:Y:S01]  /*24e0*/  SYNCS.PHASECHK.TRANS64.TRYWAIT P0, [UR8+0x1b0], R3 ;  /* 0x0001b003ff0075a7 */ /* 0x0008620008001108 */
[----:B------:R-:W-:Y:S02]  /*24f0*/  UIMAD.WIDE.U32 UR8, UR43, UR28, URZ ;  /* 0x0000001c2b0872a5 */ /* 0x000fe4000f8e00ff */
[----:B------:R-:W-:Y:S02]  /*2500*/  ULEA UR8, UR11, UR44, 0xb ;  /* 0x0000002c0b087291 */ /* 0x000fe4000f8e58ff */
[----:B------:R-:W-:Y:S02]  /*2510*/  USHF.R.U32.HI UR9, URZ, UR27, UR9 ;  /* 0x0000001bff097299 */ /* 0x000fe40008011609 */
[----:B------:R-:W-:Y:S02]  /*2520*/  UIADD3 UR40, UPT, UPT, UR8, 0x2600, URZ ;  /* 0x0000260008287890 */ /* 0x000fe4000fffe0ff */
[----:B------:R-:W-:Y:S02]  /*2530*/  USEL UR9, UR43, UR9, !UP0 ;  /* 0x000000092b097287 */ /* 0x000fe4000c000000 */
[----:B------:R-:W-:Y:S02]  /*2540*/  UISETP.NE.AND UP0, UPT, UR23, 0x1, UPT ;  /* 0x000000011700788c */ /* 0x000fe4000bf05270 */
[----:B------:R-:W-:Y:S02]  /*2550*/  UIMAD.WIDE.U32 UR12, UR9, UR20, URZ ;  /* 0x00000014090c72a5 */ /* 0x000fe4000f8e00ff */
[----:B------:R-:W-:Y:S01]  /*2560*/  ULEA UR12, UR35, UR36, 0x5 ;  /* 0x00000024230c7291 */ /* 0x000fe2000f8e28ff */
[----:B------:R-:W-:Y:S01]  /*2570*/  UTMALDG.2D [UR40], [UR32], desc[UR50] ;  /* 0x00003228200075b4 */ /* 0x000fe20008009000 */
[----:B------:R-:W-:Y:S02]  /*2580*/  USHF.R.U32.HI UR13, URZ, UR21, UR13 ;  /* 0x00000015ff0d7299 */ /* 0x000fe4000801160d */
[----:B------:R-:W-:Y:S02]  /*2590*/  ULEA UR19, UR34, UR12, 0xa ;  /* 0x0000000c22137291 */ /* 0x000fe4000f8e50ff */
[----:B------:R-:W-:Y:S02]  /*25a0*/  USEL UR13, UR9, UR13, !UP0 ;  /* 0x0000000d090d7287 */ /* 0x000fe4000c000000 */
[----:B------:R-:W-:Y:S02]  /*25b0*/  UIADD3 UR12, UPT, UPT, -UR9, URZ, URZ ;  /* 0x000000ff090c7290 */ /* 0x000fe4000fffe1ff */
[----:B------:R-:W-:Y:S02]  /*25c0*/  UIMAD.WIDE.U32 UR14, UR13, UR26, URZ ;  /* 0x0000001a0d0e72a5 */ /* 0x000fe4000f8e00ff */
[----:B------:R-:W-:Y:S02]  /*25d0*/  UIMAD UR12, UR22, UR12, UR43 ;  /* 0x0000000c160c72a4 */ /* 0x000fe4000f8e022b */
[----:B------:R-:W-:Y:S02]  /*25e0*/  UIADD3 UR30, UP0, UPT, UR48, 0x180, URZ ;  /* 0x00000180301e7890 */ /* 0x000fe4000ff1e0ff */
[----:B------:R-:W-:Y:S02]  /*25f0*/  UIADD3 UR8, UPT, UPT, UR8, 0x1d600, URZ ;  /* 0x0001d60008087890 */ /* 0x000fe4000fffe0ff */
[----:B------:R-:W-:Y:S02]  /*2600*/  UIADD3.X UR31, UPT, UPT, URZ, UR49, URZ, UP0, !UPT ;  /* 0x00000031ff1f7290 */ /* 0x000fe400087fe4ff */
[----:B------:R-:W-:Y:S01]  /*2610*/  UISETP.NE.AND UP0, UPT, UR18, UR46, UPT ;  /* 0x0000002e1200728c */ /* 0x000fe2000bf05270 */
[----:B------:R-:W-:Y:S02]  /*2620*/  UMOV UR14, UR15 ;  /* 0x0000000f000e7c82 */ /* 0x000fe40008000000 */
[----:B------:R-:W-:Y:S04]  /*2630*/  USHF.R.U32.HI UR11, URZ, UR25, UR14 ;  /* 0x00000019ff0b7299 */ /* 0x000fe8000801160e */
[----:B------:R-:W-:Y:S02]  /*2640*/  USEL UR14, UR13, UR11, !UP2 ;  /* 0x0000000b0d0e7287 */ /* 0x000fe4000d000000 */
[----:B------:R-:W-:Y:S02]  /*2650*/  UIADD3 UR11, UPT, UPT, -UR13, URZ, URZ ;  /* 0x000000ff0d0b7290 */ /* 0x000fe4000fffe1ff */
[----:B------:R-:W-:Y:S02]  /*2660*/  UIADD3 UR15, UPT, UPT, -UR14, URZ, URZ ;  /* 0x000000ff0e0f7290 */ /* 0x000fe4000fffe1ff */
[----:B------:R-:W-:Y:S02]  /*2670*/  UIMAD UR9, UR23, UR11, UR9 ;  /* 0x0000000b170972a4 */ /* 0x000fe4000f8e0209 */
[----:B------:R-:W-:Y:S02]  /*2680*/  UIMAD UR13, UR24, UR15, UR13 ;  /* 0x0000000f180d72a4 */ /* 0x000fe4000f8e020d */
[----:B------:R-:W-:Y:S02]  /*2690*/  UIMAD UR11, UR12, UR5, UR4 ;  /* 0x000000050c0b72a4 */ /* 0x000fe4000f8e0204 */
[----:B------:R-:W-:Y:S02]  /*26a0*/  UIMAD UR12, UR9, UR16, UR6 ;  /* 0x00000010090c72a4 */ /* 0x000fe4000f8e0206 */
[----:B------:R-:W-:Y:S02]  /*26b0*/  UIMAD UR13, UR13, UR17, UR7 ;  /* 0x000000110d0d72a4 */ /* 0x000fe4000f8e0207 */
[----:B------:R-:W-:Y:S01]  /*26c0*/  UPRMT UR15, UR19, 0x5410, URZ ;  /* 0x00005410130f7896 */ /* 0x000fe200080000ff */
[----:B------:R-:W-:Y:S02]  /*26d0*/  UMOV UR9, UR41 ;  /* 0x0000002900097c82 */ /* 0x000fe40008000000 */
[----:B------:R-:W-:Y:S06]  /*26e0*/  UMOV UR19, UR46 ;  /* 0x0000002e00137c82 */ /* 0x000fec0008000000 */
[----:B------:R2:W-:Y:S02]  /*26f0*/  UTMALDG.5D.IM2COL [UR8], [UR30], UR15 ;  /* 0x000000081e0073b4 */ /* 0x0005e4000806000f */
[----:B--2---:R-:W-:Y:S01]  /*2700*/  UMOV UR11, UR38 ;  /* 0x00000026000b7c82 */ /* 0x004fe20008000000 */
[----:B----4-:R-:W-:Y:S05]  /*2710*/  BRA.U UP0, `(.L_x_23) ;  /* 0xfffffffd00007547 */ /* 0x010fea000b83ffff */
.L_x_18:
[----:B------:R-:W-:Y:S01]  /*2720*/  ULEA UR4, UR38, UR44, 0x3 ;  /* 0x0000002c26047291 */ /* 0x000fe2000f8e18ff */
[----:B------:R-:W-:Y:S01]  /*2730*/  MOV R0, UR29 ;  /* 0x0000001d00007c02 */ /* 0x000fe20008000f00 */
[----:B------:R-:W-:Y:S01]  /*2740*/  @!P1 SYNCS.ARRIVE.TRANS64.A1T0 RZ, [UR44+0x378], RZ ;  /* 0x000378ffffff99a7 */ /* 0x000fe2000810002c */
[----:B------:R-:W-:Y:S02]  /*2750*/  UISETP.GT.AND UP0, UPT, UR58, UR57, UPT ;  /* 0x000000393a00728c */ /* 0x000fe4000bf04270 */
[----:B------:R-:W-:-:S04]  /*2760*/  SHF.L.U32 R0, R0, 0x1f, RZ ;  /* 0x0000001f00007819 */ /* 0x000fc800000006ff */
[----:B-12---:R1:W2:Y:S03]  /*2770*/  SYNCS.PHASECHK.TRANS64.TRYWAIT P0, [UR4+0x1b0], R0 ;  /* 0x0001b000ff0075a7 */ /* 0x0062a60008001104 */
[----:B------:R-:W-:Y:S05]  /*2780*/  BRA.U !UP0, `(.L_x_24) ;  /* 0x0000000508547547 */ /* 0x000fea000b800000 */
[----:B------:R-:W3:Y:S01]  /*2790*/  LDCU.64 UR8, c[0x0][0x5c0] ;  /* 0x0000b800ff0877ac */ /* 0x000ee20008000a00 */
[----:B------:R-:W3:Y:S01]  /*27a0*/  LDCU.64 UR40, c[0x0][0x5f8] ;  /* 0x0000bf00ff2877ac */ /* 0x000ee20008000a00 */
[----:B------:R-:W4:Y:S01]  /*27b0*/  LDCU UR12, c[0x0][0x5c8] ;  /* 0x0000b900ff0c77ac */ /* 0x000f220008000800 */
[----:B------:R-:W4:Y:S01]  /*27c0*/  LDCU UR11, c[0x0][0x600] ;  /* 0x0000c000ff0b77ac */ /* 0x000f220008000800 */
[----:B------:R-:W1:Y:S01]  /*27d0*/  LDCU UR23, c[0x0][0x5a8] ;  /* 0x0000b500ff1777ac */ /* 0x000e620008000800 */
[----:B------:R-:W1:Y:S01]  /*27e0*/  LDCU UR22, c[0x0][0x59c] ;  /* 0x0000b380ff1677ac */ /* 0x000e620008000800 */
[----:B---3--:R-:W-:Y:S02]  /*27f0*/  UIMAD UR43, UR53, UR8, UR40 ;  /* 0x00000008352b72a4 */ /* 0x008fe4000f8e0228 */
[----:B------:R-:W-:Y:S01]  /*2800*/  UIMAD UR41, UR45, UR9, UR41 ;  /* 0x000000092d2972a4 */ /* 0x000fe2000f8e0229 */
[----:B------:R-:W3:Y:S01]  /*2810*/  LDCU UR18, c[0x0][0x590] ;  /* 0x0000b200ff1277ac */ /* 0x000ee20008000800 */
[----:B----4-:R-:W-:Y:S01]  /*2820*/  UIMAD UR40, UR37, UR12, UR11 ;  /* 0x0000000c252872a4 */ /* 0x010fe2000f8e020b */
[----:B------:R-:W4:Y:S01]  /*2830*/  LDCU UR27, c[0x0][0x594] ;  /* 0x0000b280ff1b77ac */ /* 0x000f220008000800 */
        /* <DEDUP_REMOVED lines=8> */
[----:B------:R-:W-:Y:S01]  /*28c0*/  UIADD3 UR45, UPT, UPT, UR59, UR19, URZ ;  /* 0x000000133b2d7290 */ /* 0x000fe2000fffe0ff */
[----:B------:R-:W-:-:S11]  /*28d0*/  UMOV UR11, UR38 ;  /* 0x00000026000b7c82 */ /* 0x000fd60008000000 */
.L_x_29:
[----:B------:R-:W-:Y:S01]  /*28e0*/  @!P2 MOV R3, 0x1000 ;  /* 0x000010000003a802 */ /* 0x000fe20000000f00 */
[----:B------:R-:W-:Y:S01]  /*28f0*/  ULEA UR33, UR11, UR44, 0x3 ;  /* 0x0000002c0b217291 */ /* 0x000fe2000f8e18ff */
[----:B--2---:R-:W-:Y:S11]  /*2900*/  @P0 BRA `(.L_x_25) ;  /* 0x0000000000100947 */ /* 0x004ff60003800000 */
[----:B-1----:R-:W-:Y:S04]  /*2910*/  MOV R0, UR29 ;  /* 0x0000001d00007c02 */ /* 0x002fe80008000f00 */
[----:B------:R-:W-:Y:S04]  /*2920*/  SHF.L.U32 R5, R0, 0x1f, RZ ;  /* 0x0000001f00057819 */ /* 0x000fe800000006ff */
[----:B------:R-:W1:Y:S02]  /*2930*/  SYNCS.PHASECHK.TRANS64.TRYWAIT P0, [UR33+0x1b0], R5 ;  /* 0x0001b005ff0075a7 */ /* 0x000e640008001121 */
[----:B-1----:R-:W-:Y:S05]  /*2940*/  @!P0 BRA `(.L_x_26) ;  /* 0x0000007000b08947 */ /* 0x002fea0003800000 */
.L_x_25:
[----:B------:R2:W-:Y:S01]  /*2950*/  @!P2 SYNCS.ARRIVE.TRANS64 RZ, [UR33], R3 ;  /* 0x00000003ffffa9a7 */ /* 0x0005e20008000021 */
[----:B------:R-:W-:Y:S04]  /*2960*/  BSSY.RECONVERGENT B0, `(.L_x_27) ;  /* 0x0000003000007945 */ /* 0x000fe80003800200 */
[----:B------:R-:W-:Y:S05]  /*2970*/  @P3 BRA `(.L_x_28) ;  /* 0x0000000000043947 */ /* 0x000fea0003800000 */
[----:B-1-34-:R-:W-:Y:S05]  /*2980*/  BPT.TRAP 0x1 ;  /* 0x000000040000795c */ /* 0x01afea0000300000 */
.L_x_28:
[----:B-1-34-:R-:W-:Y:S05]  /*2990*/  BSYNC.RECONVERGENT B0 ;  /* 0x0000000000007941 */ /* 0x01afea0003800200 */
.L_x_27:
        /* <DEDUP_REMOVED lines=10> */
[----:B------:R-:W-:Y:S01]  /*2a40*/  MOV R0, UR29 ;  /* 0x0000001d00007c02 */ /* 0x000fe20008000f00 */
[----:B------:R-:W-:Y:S02]  /*2a50*/  ULEA UR28, UR41, UR43, 0x5 ;  /* 0x0000002b291c7291 */ /* 0x000fe4000f8e28ff */
[----:B------:R-:W-:Y:S01]  /*2a60*/  UIADD3.X UR37, UPT, UPT, URZ, UR49, URZ, UP1, !UPT ;  /* 0x00000031ff257290 */ /* 0x000fe20008ffe4ff */
[----:B--2---:R-:W-:Y:S01]  /*2a70*/  SHF.L.U32 R3, R0, 0x1f, RZ ;  /* 0x0000001f00037819 */ /* 0x004fe200000006ff */
[----:B------:R-:W-:Y:S02]  /*2a80*/  ULEA UR28, UR40, UR28, 0xa ;  /* 0x0000001c281c7291 */ /* 0x000fe4000f8e50ff */
[----:B------:R-:W-:Y:S01]  /*2a90*/  UIADD3 UR19, UPT, UPT, UR19, 0x1, URZ ;  /* 0x0000000113137890 */ /* 0x000fe2000fffe0ff */
[----:B------:R1:W2:Y:S01]  /*2aa0*/  SYNCS.PHASECHK.TRANS64.TRYWAIT P0, [UR8+0x1b0], R3 ;  /* 0x0001b003ff0075a7 */ /* 0x0002a20008001108 */
[----:B------:R-:W-:Y:S01]  /*2ab0*/  UIMAD.WIDE.U32 UR8, UR35, UR27, URZ ;  /* 0x0000001b230872a5 */ /* 0x000fe2000f8e00ff */
[----:B------:R-:W-:Y:S01]  /*2ac0*/  UMOV UR50, 0x0 ;  /* 0x0000000000327882 */ /* 0x000fe20000000000 */
[----:B------:R-:W-:Y:S02]  /*2ad0*/  UMOV UR51, 0x10000000 ;  /* 0x1000000000337882 */ /* 0x000fe40000000000 */
[----:B------:R-:W-:Y:S01]  /*2ae0*/  USHF.R.U32.HI UR9, URZ, UR26, UR9 ;  /* 0x0000001aff097299 */ /* 0x000fe20008011609 */
[----:B------:R-:W-:Y:S03]  /*2af0*/  UMOV UR34, UR42 ;  /* 0x0000002a00227c82 */ /* 0x000fe60008000000 */
[----:B------:R-:W-:Y:S02]  /*2b00*/  USEL UR9, UR35, UR9, !UP0 ;  /* 0x0000000923097287 */ /* 0x000fe4000c000000 */
[----:B------:R-:W-:Y:S02]  /*2b10*/  UISETP.NE.AND UP0, UPT, UR22, 0x1, UPT ;  /* 0x000000011600788c */ /* 0x000fe4000bf05270 */
[----:B------:R-:W-:Y:S02]  /*2b20*/  UIMAD.WIDE.U32 UR12, UR9, UR20, URZ ;  /* 0x00000014090c72a5 */ /* 0x000fe4000f8e00ff */
[----:B------:R-:W-:Y:S02]  /*2b30*/  ULEA UR12, UR11, UR44, 0xb ;  /* 0x0000002c0b0c7291 */ /* 0x000fe4000f8e58ff */
[----:B------:R-:W-:Y:S02]  /*2b40*/  USHF.R.U32.HI UR13, URZ, UR21, UR13 ;  /* 0x00000015ff0d7299 */ /* 0x000fe4000801160d */
[----:B------:R-:W-:Y:S02]  /*2b50*/  UIADD3 UR32, UPT, UPT, UR12, 0x2600, URZ ;  /* 0x000026000c207890 */ /* 0x000fe4000fffe0ff */
[----:B------:R-:W-:Y:S02]  /*2b60*/  USEL UR13, UR9, UR13, !UP0 ;  /* 0x0000000d090d7287 */ /* 0x000fe4000c000000 */
[----:B------:R-:W-:Y:S02]  /*2b70*/  UIADD3 UR30, UP0, UPT, UR48, 0x180, URZ ;  /* 0x00000180301e7890 */ /* 0x000fe4000ff1e0ff */
[----:B------:R-:W-:Y:S02]  /*2b80*/  UIMAD.WIDE.U32 UR14, UR13, UR25, URZ ;  /* 0x000000190d0e72a5 */ /* 0x000fe4000f8e00ff */
[----:B------:R-:W-:Y:S01]  /*2b90*/  UIADD3.X UR31, UPT, UPT, URZ, UR49, URZ, UP0, !UPT ;  /* 0x00000031ff1f7290 */ /* 0x000fe200087fe4ff */
[----:B------:R-:W-:Y:S01]  /*2ba0*/  UTMALDG.2D [UR32], [UR36], desc[UR50] ;  /* 0x00003220240075b4 */ /* 0x000fe20008009000 */
[----:B------:R-:W-:Y:S03]  /*2bb0*/  UISETP.NE.AND UP0, UPT, UR19, UR45, UPT ;  /* 0x0000002d1300728c */ /* 0x000fe6000bf05270 */
[----:B------:R-:W-:Y:S02]  /*2bc0*/  UMOV UR8, UR15 ;  /* 0x0000000f00087c82 */ /* 0x000fe40008000000 */
[----:B------:R-:W-:Y:S02]  /*2bd0*/  USHF.R.U32.HI UR11, URZ, UR24, UR8 ;  /* 0x00000018ff0b7299 */ /* 0x000fe40008011608 */
[----:B------:R-:W-:Y:S02]  /*2be0*/  UIADD3 UR8, UPT, UPT, UR12, 0x1d600, URZ ;  /* 0x0001d6000c087890 */ /* 0x000fe4000fffe0ff */
[----:B------:R-:W-:Y:S02]  /*2bf0*/  USEL UR14, UR13, UR11, !UP2 ;  /* 0x0000000b0d0e7287 */ /* 0x000fe4000d000000 */
[----:B------:R-:W-:Y:S02]  /*2c00*/  UIADD3 UR12, UPT, UPT, -UR9, URZ, URZ ;  /* 0x000000ff090c7290 */ /* 0x000fe4000fffe1ff */
[----:B------:R-:W-:Y:S02]  /*2c10*/  UIADD3 UR11, UPT, UPT, -UR13, URZ, URZ ;  /* 0x000000ff0d0b7290 */ /* 0x000fe4000fffe1ff */
[----:B------:R-:W-:Y:S02]  /*2c20*/  UIADD3 UR15, UPT, UPT, -UR14, URZ, URZ ;  /* 0x000000ff0e0f7290 */ /* 0x000fe4000fffe1ff */
[----:B------:R-:W-:Y:S02]  /*2c30*/  UIMAD UR12, UR18, UR12, UR35 ;  /* 0x0000000c120c72a4 */ /* 0x000fe4000f8e0223 */
[----:B------:R-:W-:Y:S02]  /*2c40*/  UIMAD UR9, UR22, UR11, UR9 ;  /* 0x0000000b160972a4 */ /* 0x000fe4000f8e0209 */
[----:B------:R-:W-:Y:S02]  /*2c50*/  UIMAD UR13, UR23, UR15, UR13 ;  /* 0x0000000f170d72a4 */ /* 0x000fe4000f8e020d */
[----:B------:R-:W-:Y:S02]  /*2c60*/  UIMAD UR11, UR12, UR5, UR4 ;  /* 0x000000050c0b72a4 */ /* 0x000fe4000f8e0204 */
[----:B------:R-:W-:Y:S02]  /*2c70*/  UIMAD UR12, UR9, UR16, UR6 ;  /* 0x00000010090c72a4 */ /* 0x000fe4000f8e0206 */
[----:B------:R-:W-:Y:S02]  /*2c80*/  UIMAD UR13, UR13, UR17, UR7 ;  /* 0x000000110d0d72a4 */ /* 0x000fe4000f8e0207 */
[----:B------:R-:W-:Y:S01]  /*2c90*/  UPRMT UR15, UR28, 0x5410, URZ ;  /* 0x000054101c0f7896 */ /* 0x000fe200080000ff */
[----:B------:R-:W-:Y:S08]  /*2ca0*/  UMOV UR9, UR33 ;  /* 0x0000002100097c82 */ /* 0x000ff00008000000 */
[----:B------:R3:W-:Y:S02]  /*2cb0*/  UTMALDG.5D.IM2COL [UR8], [UR30], UR15 ;  /* 0x000000081e0073b4 */ /* 0x0007e4000806000f */
[----:B---3--:R-:W-:Y:S01]  /*2cc0*/  UMOV UR11, UR38 ;  /* 0x00000026000b7c82 */ /* 0x008fe20008000000 */
[----:B-1----:R-:W-:Y:S05]  /*2cd0*/  BRA.U UP0, `(.L_x_29) ;  /* 0xfffffffd00007547 */ /* 0x002fea000b83ffff */
.L_x_24:
[----:B------:R-:W-:Y:S01]  /*2ce0*/  SHF.L.U32 R3, R2, 0x1f, RZ ;  /* 0x0000001f02037819 */ /* 0x000fe200000006ff */
[----:B------:R-:W-:-:S03]  /*2cf0*/  NOP ;  /* 0x0000000000007918 */ /* 0x000fc60000000000 */
[----:B--2---:R-:W2:Y:S02]  /*2d00*/  SYNCS.PHASECHK.TRANS64.TRYWAIT P0, [UR44+0x380], R3 ;  /* 0x00038003ff0075a7 */ /* 0x004ea4000800112c */
[----:B--2---:R-:W-:Y:S05]  /*2d10*/  @!P0 BRA `(.L_x_30) ;  /* 0x0000006c00d48947 */ /* 0x004fea0003800000 */
.L_x_143:
[----:B------:R-:W2:Y:S01]  /*2d20*/  LDS.128 R4, [UR44+0x3c0] ;  /* 0x0003c02cff047984 */ /* 0x000ea20008000c00 */
[----:B------:R-:W-:Y:S02]  /*2d30*/  UIADD3 UR4, UPT, UPT, UR44, 0x388, URZ ;  /* 0x000003882c047890 */ /* 0x000fe4000fffe0ff */
[----:B------:R-:W-:Y:S01]  /*2d40*/  UISETP.GE.AND UP0, UPT, UR39, 0x1, UPT ;  /* 0x000000012700788c */ /* 0x000fe2000bf06270 */
[----:B------:R-:W-:Y:S01]  /*2d50*/  @!PT LDS RZ, [RZ] ;  /* 0x00000000fffff984 */ /* 0x000fe20000000800 */
[----:B------:R-:W-:Y:S01]  /*2d60*/  @!PT LDS RZ, [RZ] ;  /* 0x00000000fffff984 */ /* 0x000fe20000000800 */
[----:B------:R-:W-:Y:S01]  /*2d70*/  @!PT LDS RZ, [RZ] ;  /* 0x00000000fffff984 */ /* 0x000fe20000000800 */
[----:B------:R-:W-:Y:S01]  /*2d80*/  @!PT LDS RZ, [RZ] ;  /* 0x00000000fffff984 */ /* 0x000fe20000000800 */
[----:B------:R3:W-:Y:S06]  /*2d90*/  MEMBAR.ALL.CTA ;  /* 0x0000000000007992 */ /* 0x0007ec0000008000 */
[----:B---3--:R-:W3:Y:S01]  /*2da0*/  FENCE.VIEW.ASYNC.S ;  /* 0x00000000000073c6 */ /* 0x008ee20000000000 */
[----:B------:R-:W-:-:S09]  /*2db0*/  UPRMT UR4, URZ, 0x654, UR4 ;  /* 0x00000654ff047896 */ /* 0x000fd20008000004 */
[----:B---3--:R-:W-:Y:S01]  /*2dc0*/  SYNCS.ARRIVE.TRANS64.RED.A1T0 RZ, [UR4], RZ ;  /* 0x000000ffffff79a7 */ /* 0x008fe20008100404 */
[----:B--2---:R-:W-:-:S13]  /*2dd0*/  LOP3.LUT P0, RZ, R6, 0x1, RZ, 0xc0, !PT ;  /* 0x0000000106ff7812 */ /* 0x004fda000780c0ff */
[----:B------:R-:W-:Y:S01]  /*2de0*/  VOTEU.ANY UP1, P0 ;  /* 0x0000000000ff7886 */ /* 0x000fe20000020100 */
[----:B------:R-:W-:-:S13]  /*2df0*/  PLOP3.LUT P0, PT, PT, PT, UP1, 0x80, 0x8 ;  /* 0x000000000008781c */ /* 0x000fda0003f0f018 */
[----:B-1----:R-:W-:Y:S02]  /*2e00*/  @P0 MOV R0, R4 ;  /* 0x0000000400000202 */ /* 0x002fe40000000f00 */
[----:B------:R-:W-:Y:S02]  /*2e10*/  @P0 LOP3.LUT R4, R5, 0xffff, RZ, 0xc0, !PT ;  /* 0x0000ffff05040812 */ /* 0x000fe400078ec0ff */
[----:B------:R-:W-:Y:S02]  /*2e20*/  @P0 R2UR UR6, R0 ;  /* 0x00000000000602ca */ /* 0x000fe400000e0000 */
[----:B------:R-:W-:-:S11]  /*2e30*/  @P0 R2UR UR5, R4 ;  /* 0x00000000040502ca */ /* 0x000fd600000e0000 */
[----:B------:R-:W-:Y:S02]  /*2e40*/  @UP1 UMOV UR52, UR6 ;  /* 0x0000000600341c82 */ /* 0x000fe40008000000 */
[----:B------:R-:W-:Y:S01]  /*2e50*/  @UP1 UMOV UR47, UR5 ;  /* 0x00000005002f1c82 */ /* 0x000fe20008000000 */
[----:B------:R-:W-:Y:S05]  /*2e60*/  BRA.U !UP0, `(.L_x_31) ;  /* 0x0000000108d47547 */ /* 0x000fea000b800000 */
[----:B------:R-:W1:Y:S01]  /*2e70*/  LDCU.128 UR16, c[0x0][0xc10] ;  /* 0x00018200ff1077ac */ /* 0x000e620008000c00 */
[----:B------:R-:W2:Y:S01]  /*2e80*/  LDCU UR20, c[0x0][0xc20] ;  /* 0x00018400ff1477ac */ /* 0x000ea20008000800 */
[----:B------:R-:W3:Y:S01]  /*2e90*/  LDCU UR13, c[0x0][0xc0c] ;  /* 0x00018180ff0d77ac */ /* 0x000ee20008000800 */
[----:B------:R-:W4:Y:S01]  /*2ea0*/  LDCU.64 UR14, c[0x0][0xc28] ;  /* 0x00018500ff0e77ac */ /* 0x000f220008000a00 */
[----:B------:R-:W-:Y:S02]  /*2eb0*/  UISETP.NE.AND UP3, UPT, UR39, 0x1, UPT ;  /* 0x000000012700788c */ /* 0x000fe4000bf65270 */
[----:B-1----:R-:W-:Y:S02]  /*2ec0*/  UIMAD.WIDE.U32 UR4, UR55, UR19, URZ ;  /* 0x00000013370472a5 */ /* 0x002fe4000f8e00ff */
[----:B------:R-:W-:Y:S02]  /*2ed0*/  UIMAD.WIDE.U32 UR6, UR56, UR16, URZ ;  /* 0x00000010380672a5 */ /* 0x000fe4000f8e00ff */
[----:B------:R-:W-:-:S02]  /*2ee0*/  UISETP.NE.AND UP0, UPT, UR18, 0x1, UPT ;  /* 0x000000011200788c */ /* 0x000fc4000bf05270 */
[----:B------:R-:W-:Y:S01]  /*2ef0*/  UIMAD.WIDE.U32 UR10, UR47, UR19, URZ ;  /* 0x000000132f0a72a5 */ /* 0x000fe2000f8e00ff */
[----:B------:R-:W-:Y:S01]  /*2f00*/  UMOV UR4, UR5 ;  /* 0x0000000500047c82 */ /* 0x000fe20008000000 */
[----:B---3--:R-:W-:Y:S02]  /*2f10*/  UISETP.NE.AND UP2, UPT, UR13, 0x1, UPT ;  /* 0x000000010d00788c */ /* 0x008fe4000bf45270 */
[----:B--2---:R-:W-:Y:S02]  /*2f20*/  USHF.R.U32.HI UR5, URZ, UR20, UR4 ;  /* 0x00000014ff057299 */ /* 0x004fe40008011604 */
[----:B------:R-:W-:Y:S01]  /*2f30*/  UIMAD.WIDE.U32 UR8, UR52, UR16, URZ ;  /* 0x00000010340872a5 */ /* 0x000fe2000f8e00ff */
[----:B------:R-:W-:Y:S01]  /*2f40*/  UMOV UR4, UR7 ;  /* 0x0000000700047c82 */ /* 0x000fe20008000000 */
[----:B------:R-:W-:Y:S02]  /*2f50*/  USEL UR5, UR55, UR5, !UP0 ;  /* 0x0000000537057287 */ /* 0x000fe4000c000000 */
[----:B------:R-:W-:-:S02]  /*2f60*/  USHF.R.U32.HI UR4, URZ, UR17, UR4 ;  /* 0x00000011ff047299 */ /* 0x000fc40008011604 */
[----:B----4-:R-:W-:Y:S02]  /*2f70*/  UIMAD.WIDE.U32 UR6, UR5, UR14, URZ ;  /* 0x0000000e050672a5 */ /* 0x010fe4000f8e00ff */
[----:B------:R-:W-:Y:S01]  /*2f80*/  USEL UR12, UR56, UR4, !UP2 ;  /* 0x00000004380c7287 */ /* 0x000fe2000d000000 */
[----:B------:R-:W-:Y:S02]  /*2f90*/  UMOV UR8, UR9 ;  /* 0x0000000900087c82 */ /* 0x000fe40008000000 */
[----:B------:R-:W-:Y:S01]  /*2fa0*/  UMOV UR4, UR11 ;  /* 0x0000000b00047c82 */ /* 0x000fe20008000000 */
[----:B------:R-:W-:Y:S01]  /*2fb0*/  UIMAD.WIDE.U32 UR10, UR12, UR14, URZ ;  /* 0x0000000e0c0a72a5 */ /* 0x000fe2000f8e00ff */
[----:B------:R-:W-:Y:S01]  /*2fc0*/  UMOV UR6, UR7 ;  /* 0x0000000700067c82 */ /* 0x000fe20008000000 */
[----:B------:R-:W-:Y:S02]  /*2fd0*/  USHF.R.U32.HI UR4, URZ, UR20, UR4 ;  /* 0x00000014ff047299 */ /* 0x000fe40008011604 */
[----:B------:R-:W-:-:S02]  /*2fe0*/  @UP3 USHF.R.U32.HI UR5, URZ, UR15, UR6 ;  /* 0x0000000fff053299 */ /* 0x000fc40008011606 */
[----:B------:R-:W-:Y:S01]  /*2ff0*/  USHF.R.U32.HI UR17, URZ, UR17, UR8 ;  /* 0x00000011ff117299 */ /* 0x000fe20008011608 */
[----:B------:R-:W-:Y:S01]  /*3000*/  UMOV UR6, UR11 ;  /* 0x0000000b00067c82 */ /* 0x000fe20008000000 */
[----:B------:R-:W-:Y:S02]  /*3010*/  USEL UR4, UR47, UR4, !UP0 ;  /* 0x000000042f047287 */ /* 0x000fe4000c000000 */
[----:B------:R-:W-:Y:S02]  /*3020*/  @UP3 USHF.R.U32.HI UR12, URZ, UR15, UR6 ;  /* 0x0000000fff0c3299 */ /* 0x000fe40008011606 */
[----:B------:R-:W-:Y:S02]  /*3030*/  UIMAD UR6, UR39, UR5, URZ ;  /* 0x00000005270672a4 */ /* 0x000fe4000f8e02ff */
[----:B------:R-:W-:Y:S02]  /*3040*/  USEL UR5, UR52, UR17, !UP2 ;  /* 0x0000001134057287 */ /* 0x000fe4000d000000 */
[----:B------:R-:W-:-:S02]  /*3050*/  UIMAD UR8, UR39, UR12, URZ ;  /* 0x0000000c270872a4 */ /* 0x000fc4000f8e02ff */
[----:B------:R-:W-:Y:S02]  /*3060*/  UISETP.GE.AND UP0, UPT, UR4, UR6, UPT ;  /* 0x000000060400728c */ /* 0x000fe4000bf06270 */
[----:B------:R-:W-:Y:S02]  /*3070*/  UIMAD.WIDE.U32 UR6, UR4, UR14, URZ ;  /* 0x0000000e040672a5 */ /* 0x000fe4000f8e00ff */
[----:B------:R-:W-:Y:S02]  /*3080*/  UISETP.GE.OR UP0, UPT, UR5, UR8, UP0 ;  /* 0x000000080500728c */ /* 0x000fe40008706670 */
[----:B------:R-:W-:Y:S02]  /*3090*/  UIMAD.WIDE.U32 UR8, UR5, UR14, URZ ;  /* 0x0000000e050872a5 */ /* 0x000fe4000f8e00ff */
[----:B------:R-:W-:Y:S01]  /*30a0*/  UIADD3 UR10, UPT, UPT, -UR4, URZ, URZ ;  /* 0x000000ff040a7290 */ /* 0x000fe2000fffe1ff */
[----:B------:R-:W-:Y:S02]  /*30b0*/  UMOV UR6, UR7 ;  /* 0x0000000700067c82 */ /* 0x000fe40008000000 */
[----:B------:R-:W-:-:S02]  /*30c0*/  USHF.R.U32.HI UR6, URZ, UR15, UR6 ;  /* 0x0000000fff067299 */ /* 0x000fc40008011606 */
[----:B------:R-:W-:Y:S02]  /*30d0*/  UIMAD UR10, UR18, UR10, UR47 ;  /* 0x0000000a120a72a4 */ /* 0x000fe4000f8e022f */
[----:B------:R-:W-:Y:S01]  /*30e0*/  USEL UR6, UR4, UR6, !UP3 ;  /* 0x0000000604067287 */ /* 0x000fe2000d800000 */
[----:B------:R-:W-:Y:S01]  /*30f0*/  @!UP0 UMOV UR7, UR9 ;  /* 0x0000000900078c82 */ /* 0x000fe20008000000 */
[----:B------:R-:W-:Y:S02]  /*3100*/  UIADD3 UR9, UPT, UPT, -UR5, URZ, URZ ;  /* 0x000000ff05097290 */ /* 0x000fe4000fffe1ff */
[----:B------:R-:W-:Y:S02]  /*3110*/  @!UP0 USHF.R.U32.HI UR7, URZ, UR15, UR7 ;  /* 0x0000000fff078299 */ /* 0x000fe40008011607 */
[----:B------:R-:W-:Y:S02]  /*3120*/  UIADD3 UR8, UPT, UPT, -UR6, URZ, URZ ;  /* 0x000000ff06087290 */ /* 0x000fe4000fffe1ff */
[----:B------:R-:W-:-:S02]  /*3130*/  @!UP0 USEL UR7, UR5, UR7, !UP3 ;  /* 0x0000000705078287 */ /* 0x000fc4000d800000 */
[----:B------:R-:W-:Y:S02]  /*3140*/  UIMAD UR8, UR39, UR8, UR4 ;  /* 0x00000008270872a4 */ /* 0x000fe4000f8e0204 */
[----:B------:R-:W-:Y:S02]  /*3150*/  @!UP0 UIADD3 UR6, UPT, UPT, UR6, -UR7, URZ ;  /* 0x8000000706068290 */ /* 0x000fe4000fffe0ff */
[----:B------:R-:W-:Y:S02]  /*3160*/  @!UP0 UIMAD UR7, UR8, UR12, UR7 ;  /* 0x0000000c080782a4 */ /* 0x000fe4000f8e0207 */
[----:B------:R-:W-:Y:S02]  /*3170*/  @!UP0 UIMAD UR4, UR39, UR6, UR5 ;  /* 0x00000006270482a4 */ /* 0x000fe4000f8e0205 */
[----:B------:R-:W-:Y:S02]  /*3180*/  UIMAD UR6, UR13, UR9, UR52 ;  /* 0x000000090d0672a4 */ /* 0x000fe4000f8e0234 */
[----:B------:R-:W-:Y:S01]  /*3190*/  UIMAD UR47, UR4, UR18, UR10 ;  /* 0x00000012042f72a4 */ /* 0x000fe2000f8e020a */
[----:B------:R-:W-:-:S02]  /*31a0*/  @!UP0 UMOV UR5, UR7 ;  /* 0x0000000700058c82 */ /* 0x000fc40008000000 */
[----:B------:R-:W-:-:S12]  /*31b0*/  UIMAD UR52, UR5, UR13, UR6 ;  /* 0x0000000d053472a4 */ /* 0x000fd8000f8e0206 */
.L_x_31:
        /* <DEDUP_REMOVED lines=20> */
.L_x_32:
[----:B------:R-:W-:Y:S02]  /*3300*/  R2UR UR5, R71 ;  /* 0x00000000470572ca */ /* 0x000fe400000e0000 */
[----:B------:R-:W-:Y:S02]  /*3310*/  R2UR UR4, R70 ;  /* 0x00000000460472ca */ /* 0x000fe400000e0000 */
[----:B------:R-:W-:Y:S02]  /*3320*/  PLOP3.LUT P1, PT, PT, PT, PT, 0x80, 0x8 ;  /* 0x000000000008781c */ /* 0x000fe40003f2f070 */
[----:B------:R-:W-:-:S07]  /*3330*/  LOP3.LUT R2, R2, 0x1, RZ, 0x3c, !PT ;  /* 0x0000000102027812 */ /* 0x000fce00078e3cff */
[----:B------:R-:W-:Y:S02]  /*3340*/  UIADD3 UR50, UPT, UPT, UR52, UR5, URZ ;  /* 0x0000000534327290 */ /* 0x000fe4000fffe0ff */
[----:B------:R-:W-:Y:S01]  /*3350*/  UIADD3 UR45, UPT, UPT, UR47, UR4, URZ ;  /* 0x000000042f2d7290 */ /* 0x000fe2000fffe0ff */
[----:B------:R-:W-:Y:S11]  /*3360*/  BRA.U UP1, `(.L_x_33) ;  /* 0xffffffe501cc7547 */ /* 0x000ff6000b83ffff */
[----:B------:R-:W-:Y:S01]  /*3370*/  UIADD3 UR44, UPT, UPT, UR44, 0x1b0, URZ ;  /* 0x000001b02c2c7890 */ /* 0x000fe2000fffe0ff */
[----:B------:R-:W-:-:S03]  /*3380*/  MOV R3, UR29 ;  /* 0x0000001d00037c02 */ /* 0x000fc60008000f00 */
[----:B------:R-:W-:Y:S01]  /*3390*/  ULEA UR4, UR38, UR44, 0x3 ;  /* 0x0000002c26047291 */ /* 0x000fe2000f8e18ff */
[----:B------:R-:W-:-:S08]  /*33a0*/  SHF.L.U32 R3, R3, 0x1f, RZ ;  /* 0x0000001f03037819 */ /* 0x000fd000000006ff */
[----:B------:R-:W1:Y:S02]  /*33b0*/  SYNCS.PHASECHK.TRANS64.TRYWAIT P0, [UR4], R3 ;  /* 0x00000003ff0075a7 */ /* 0x000e640008001104 */
[----:B-1----:R-:W-:Y:S05]  /*33c0*/  @!P0 BRA `(.L_x_34) ;  /* 0x0000006800408947 */ /* 0x002fea0003800000 */
.L_x_145:
[----:B------:R-:W-:-:S04]  /*33d0*/  UIADD3 UR4, UPT, UPT, UR38, 0x1, URZ ;  /* 0x0000000126047890 */ /* 0x000fc8000fffe0ff */
[----:B------:R-:W-:-:S04]  /*33e0*/  UISETP.NE.AND UP0, UPT, UR4, 0x36, UPT ;  /* 0x000000360400788c */ /* 0x000fc8000bf05270 */
[----:B------:R-:W-:Y:S02]  /*33f0*/  USEL UR5, URZ, 0x1, UP0 ;  /* 0x00000001ff057887 */ /* 0x000fe40008000000 */
[----:B------:R-:W-:Y:S02]  /*3400*/  USEL UR4, UR4, URZ, UP0 ;  /* 0x000000ff04047287 */ /* 0x000fe40008000000 */
[----:B------:R-:W-:Y:S02]  /*3410*/  ULOP3.LUT UR6, UR29, UR5, URZ, 0x3c, !UPT ;  /* 0x000000051d067292 */ /* 0x000fe4000f8e3cff */
[----:B------:R-:W-:-:S04]  /*3420*/  ULEA UR5, UR4, UR44, 0x3 ;  /* 0x0000002c04057291 */ /* 0x000fc8000f8e18ff */
[----:B-1----:R-:W-:-:S04]  /*3430*/  MOV R3, UR6 ;  /* 0x0000000600037c02 */ /* 0x002fc80008000f00 */
[----:B------:R-:W-:-:S04]  /*3440*/  SHF.L.U32 R3, R3, 0x1f, RZ ;  /* 0x0000001f03037819 */ /* 0x000fc800000006ff */
[----:B------:R-:W1:Y:S02]  /*3450*/  SYNCS.PHASECHK.TRANS64.TRYWAIT P0, [UR5], R3 ;  /* 0x00000003ff0075a7 */ /* 0x000e640008001105 */
[----:B-1----:R-:W-:Y:S05]  /*3460*/  @!P0 BRA `(.L_x_35) ;  /* 0x0000006800308947 */ /* 0x002fea0003800000 */
.L_x_147:
        /* <DEDUP_REMOVED lines=10> */
.L_x_149:
        /* <DEDUP_REMOVED lines=10> */
.L_x_151:
        /* <DEDUP_REMOVED lines=10> */
.L_x_153:
        /* <DEDUP_REMOVED lines=10> */
.L_x_155:
        /* <DEDUP_REMOVED lines=10> */
.L_x_157:
        /* <DEDUP_REMOVED lines=10> */
.L_x_159:
        /* <DEDUP_REMOVED lines=10> */
.L_x_161:
        /* <DEDUP_REMOVED lines=10> */
.L_x_163:
        /* <DEDUP_REMOVED lines=10> */
.L_x_165:
        /* <DEDUP_REMOVED lines=10> */
.L_x_167:
        /* <DEDUP_REMOVED lines=10> */
.L_x_169:
        /* <DEDUP_REMOVED lines=10> */
.L_x_171:
        /* <DEDUP_REMOVED lines=10> */
.L_x_173:
        /* <DEDUP_REMOVED lines=10> */
.L_x_175:
        /* <DEDUP_REMOVED lines=10> */
.L_x_177:
        /* <DEDUP_REMOVED lines=10> */
.L_x_179:
        /* <DEDUP_REMOVED lines=10> */
.L_x_181:
        /* <DEDUP_REMOVED lines=10> */
.L_x_183:
        /* <DEDUP_REMOVED lines=10> */
.L_x_185:
        /* <DEDUP_REMOVED lines=10> */
.L_x_187:
        /* <DEDUP_REMOVED lines=10> */
.L_x_189:
        /* <DEDUP_REMOVED lines=10> */
.L_x_191:
        /* <DEDUP_REMOVED lines=10> */
.L_x_193:
        /* <DEDUP_REMOVED lines=10> */
.L_x_195:
        /* <DEDUP_REMOVED lines=10> */
.L_x_197:
        /* <DEDUP_REMOVED lines=10> */
.L_x_199:
        /* <DEDUP_REMOVED lines=10> */
.L_x_201:
        /* <DEDUP_REMOVED lines=10> */
.L_x_203:
        /* <DEDUP_REMOVED lines=10> */
.L_x_205:
        /* <DEDUP_REMOVED lines=10> */
.L_x_207:
        /* <DEDUP_REMOVED lines=10> */
.L_x_209:
        /* <DEDUP_REMOVED lines=10> */
.L_x_211:
        /* <DEDUP_REMOVED lines=10> */
.L_x_213:
        /* <DEDUP_REMOVED lines=10> */
.L_x_215:
        /* <DEDUP_REMOVED lines=10> */
.L_x_217:
        /* <DEDUP_REMOVED lines=10> */
.L_x_219:
        /* <DEDUP_REMOVED lines=10> */
.L_x_221:
        /* <DEDUP_REMOVED lines=10> */
.L_x_223:
        /* <DEDUP_REMOVED lines=10> */
.L_x_225:
        /* <DEDUP_REMOVED lines=10> */
.L_x_227:
        /* <DEDUP_REMOVED lines=10> */
.L_x_229:
        /* <DEDUP_REMOVED lines=10> */
.L_x_231:
        /* <DEDUP_REMOVED lines=10> */
.L_x_233:
        /* <DEDUP_REMOVED lines=10> */
.L_x_235:
        /* <DEDUP_REMOVED lines=10> */
.L_x_237:
        /* <DEDUP_REMOVED lines=10> */
.L_x_239:
        /* <DEDUP_REMOVED lines=10> */
.L_x_241:
        /* <DEDUP_REMOVED lines=10> */
.L_x_243:
        /* <DEDUP_REMOVED lines=10> */
.L_x_245:
        /* <DEDUP_REMOVED lines=10> */
.L_x_247:
        /* <DEDUP_REMOVED lines=10> */
.L_x_249:
[----:B------:R-:W-:-:S04]  /*5450*/  UIADD3 UR4, UPT, UPT, UR4, 0x1, URZ ;  /* 0x0000000104047890 */ /* 0x000fc8000fffe0ff */
[----:B------:R-:W-:-:S04]  /*5460*/  UISETP.NE.AND UP0, UPT, UR4, 0x36, UPT ;  /* 0x000000360400788c */ /* 0x000fc8000bf05270 */
[----:B------:R-:W-:Y:S02]  /*5470*/  USEL UR5, URZ, 0x1, UP0 ;  /* 0x00000001ff057887 */ /* 0x000fe40008000000 */
[----:B------:R-:W-:Y:S02]  /*5480*/  USEL UR4, UR4, URZ, UP0 ;  /* 0x000000ff04047287 */ /* 0x000fe40008000000 */
[----:B------:R-:W-:Y:S02]  /*5490*/  ULOP3.LUT UR5, UR6, UR5, URZ, 0x3c, !UPT ;  /* 0x0000000506057292 */ /* 0x000fe4000f8e3cff */
[----:B------:R-:W-:-:S04]  /*54a0*/  ULEA UR4, UR4, UR44, 0x3 ;  /* 0x0000002c04047291 */ /* 0x000fc8000f8e18ff */
[----:B------:R-:W-:Y:S02]  /*54b0*/  IMAD.U32 R2, RZ, RZ, UR5 ;  /* 0x00000005ff027e24 */ /* 0x000fe4000f8e00ff */
[----:B-1----:R-:W-:-:S03]  /*54c0*/  MOV R0, UR4 ;  /* 0x0000000400007c02 */ /* 0x002fc60008000f00 */
[----:B------:R-:W-:-:S07]  /*54d0*/  SHF.L.U32 R3, R2, 0x1f, RZ ;  /* 0x0000001f02037819 */ /* 0x000fce00000006ff */
.L_x_87:
[----:B-1----:R1:W2:Y:S02]  /*54e0*/  SYNCS.PHASECHK.TRANS64.TRYWAIT P0, [R0+URZ], R3 ;  /* 0x00000003000075a7 */ /* 0x0022a400080011ff */
[----:B--2---:R-:W-:Y:S05]  /*54f0*/  @!P0 NANOSLEEP.SYNCS 0x989680 ;  /* 0x009896800000895d */ /* 0x004fea0003900000 */
[----:B------:R-:W2:Y:S02]  /*5500*/  @!P0 SYNCS.PHASECHK.TRANS64 P0, [R0+URZ], R3 ;  /* 0x00000003000085a7 */ /* 0x000ea400080010ff */
[----:B--2---:R-:W-:Y:S05]  /*5510*/  @P0 EXIT ;  /* 0x000000000000094d */ /* 0x004fea0003800000 */
[----:B------:R-:W-:Y:S05]  /*5520*/  BRA `(.L_x_87) ;  /* 0xfffffffc00ec7947 */ /* 0x000fea000383ffff */
.L_x_17:
[----:B------:R-:W2:Y:S02]  /*5530*/  S2UR UR4, SR_CgaCtaId ;  /* 0x00000000000479c3 */ /* 0x000ea40000008800 */
[----:B--2---:R-:W-:-:S04]  /*5540*/  UISETP.NE.AND UP0, UPT, UR4, URZ, UPT ;  /* 0x000000ff0400728c */ /* 0x004fc8000bf05270 */
[----:B------:R-:W-:-:S09]  /*5550*/  UISETP.NE.OR UP0, UPT, UR15, 0x1, UP0 ;  /* 0x000000010f00788c */ /* 0x000fd20008705670 */
[----:B------:R-:W-:Y:S05]  /*5560*/  BRA.U UP0, `(.L_x_88) ;  /* 0x0000000100b47547 */ /* 0x000fea000b800000 */
[----:B------:R-:W2:Y:S01]  /*5570*/  S2UR UR5, SR_CgaCtaId ;  /* 0x00000000000579c3 */ /* 0x000ea20000008800 */
[----:B------:R-:W-:Y:S01]  /*5580*/  UMOV UR4, 0x400 ;  /* 0x0000040000047882 */ /* 0x000fe20000000000 */
[----:B------:R-:W-:Y:S01]  /*5590*/  HFMA2 R3, -RZ, RZ, 0, 5.9604644775390625e-08 ;  /* 0x00000001ff037431 */ /* 0x000fe200000001ff */
[----:B------:R-:W-:Y:S01]  /*55a0*/  ISETP.NE.AND P0, PT, R0, RZ, PT ;  /* 0x000000ff0000720c */ /* 0x000fe20003f05270 */
[----:B------:R-:W-:Y:S01]  /*55b0*/  IMAD.MOV.U32 R8, RZ, RZ, RZ ;  /* 0x000000ffff087224 */ /* 0x000fe200078e00ff */
[----:B--2---:R-:W-:-:S04]  /*55c0*/  ULEA UR4, UR5, UR4, 0x18 ;  /* 0x0000000405047291 */ /* 0x004fc8000f8ec0ff */
[----:B------:R-:W-:Y:S02]  /*55d0*/  UIADD3 UR5, UPT, UPT, UR4, 0x388, URZ ;  /* 0x0000038804057890 */ /* 0x000fe4000fffe0ff */
[----:B------:R-:W-:Y:S02]  /*55e0*/  UIADD3 UR8, UPT, UPT, UR4, 0x380, URZ ;  /* 0x0000038004087890 */ /* 0x000fe4000fffe0ff */
[----:B------:R-:W-:-:S12]  /*55f0*/  UPRMT UR5, URZ, 0x654, UR5 ;  /* 0x00000654ff057896 */ /* 0x000fd80008000005 */
.L_x_91:
[----:B------:R-:W-:Y:S01]  /*5600*/  SHF.L.U32 R7, R3, 0x1f, RZ ;  /* 0x0000001f03077819 */ /* 0x000fe200000006ff */
[----:B------:R-:W-:Y:S02]  /*5610*/  IMAD.U32 R9, RZ, RZ, UR8 ;  /* 0x00000008ff097e24 */ /* 0x000fe4000f8e00ff */
[----:B------:R-:W-:Y:S01]  /*5620*/  @!P0 IMAD.MOV.U32 R5, RZ, RZ, 0x10 ;  /* 0x00000010ff058424 */ /* 0x000fe200078e00ff */
[----:B------:R-:W2:Y:S02]  /*5630*/  SYNCS.PHASECHK.TRANS64.TRYWAIT P1, [UR4+0x388], R7 ;  /* 0x00038807ff0075a7 */ /* 0x000ea40008021104 */
[----:B------:R-:W-:-:S04]  /*5640*/  PRMT R9, R0, 0x654, R9 ;  /* 0x0000065400097816 */ /* 0x000fc80000000009 */
[----:B------:R-:W-:Y:S01]  /*5650*/  SEL R2, R9, R2, !P0 ;  /* 0x0000000209027207 */ /* 0x000fe20004000000 */
[----:B--2---:R-:W-:Y:S06]  /*5660*/  @!P1 BRA `(.L_x_89) ;  /* 0x0000005800909947 */ /* 0x004fec0003800000 */
.L_x_251:
[----:B------:R-:W-:Y:S01]  /*5670*/  UIADD3 UR6, UPT, UPT, UR4, 0x3c0, URZ ;  /* 0x000003c004067890 */ /* 0x000fe2000fffe0ff */
[----:B------:R3:W-:Y:S01]  /*5680*/  @!P0 SYNCS.ARRIVE.TRANS64.RED RZ, [R2+URZ], R5 ;  /* 0x0000000502ff89a7 */ /* 0x0007e200080004ff */
[----:B------:R-:W-:Y:S01]  /*5690*/  UIADD3 UR7, UPT, UPT, UR4, 0x380, URZ ;  /* 0x0000038004077890 */ /* 0x000fe2000fffe0ff */
[----:B------:R-:W-:-:S08]  /*56a0*/  LOP3.LUT R3, R3, 0x1, RZ, 0x3c, !PT ;  /* 0x0000000103037812 */ /* 0x000fd000078e3cff */
[----:B------:R-:W-:Y:S06]  /*56b0*/  UGETNEXTWORKID.BROADCAST [UR6], [UR7] ;  /* 0x00000000060073ca */ /* 0x000fec0008000100 */
[----:B---3--:R-:W-:-:S04]  /*56c0*/  SHF.L.U32 R5, R8, 0x1f, RZ ;  /* 0x0000001f08057819 */ /* 0x008fc800000006ff */
[----:B------:R-:W3:Y:S02]  /*56d0*/  SYNCS.PHASECHK.TRANS64.TRYWAIT P1, [UR4+0x380], R5 ;  /* 0x00038005ff0075a7 */ /* 0x000ee40008021104 */
[----:B---3--:R-:W-:Y:S05]  /*56e0*/  @!P1 BRA `(.L_x_90) ;  /* 0x0000005800889947 */ /* 0x008fea0003800000 */
.L_x_253:
[----:B--2---:R-:W2:Y:S01]  /*56f0*/  LDS.128 R4, [UR4+0x3c0] ;  /* 0x0003c004ff047984 */ /* 0x004ea20008000c00 */
[----:B------:R-:W-:Y:S01]  /*5700*/  LOP3.LUT R8, R8, 0x1, RZ, 0x3c, !PT ;  /* 0x0000000108087812 */ /* 0x000fe200078e3cff */
[----:B------:R-:W-:Y:S01]  /*5710*/  @!PT LDS RZ, [RZ] ;  /* 0x00000000fffff984 */ /* 0x000fe20000000800 */
[----:B------:R-:W-:Y:S01]  /*5720*/  @!PT LDS RZ, [RZ] ;  /* 0x00000000fffff984 */ /* 0x000fe20000000800 */
[----:B------:R-:W-:Y:S01]  /*5730*/  @!PT LDS RZ, [RZ] ;  /* 0x00000000fffff984 */ /* 0x000fe20000000800 */
[----:B------:R-:W-:Y:S01]  /*5740*/  @!PT LDS RZ, [RZ] ;  /* 0x00000000fffff984 */ /* 0x000fe20000000800 */
[----:B------:R3:W-:Y:S06]  /*5750*/  MEMBAR.ALL.CTA ;  /* 0x0000000000007992 */ /* 0x0007ec0000008000 */
[----:B---3--:R-:W3:Y:S02]  /*5760*/  FENCE.VIEW.ASYNC.S ;  /* 0x00000000000073c6 */ /* 0x008ee40000000000 */
[----:B---3--:R-:W-:Y:S01]  /*5770*/  SYNCS.ARRIVE.TRANS64.RED.A1T0 RZ, [UR5], RZ ;  /* 0x000000ffffff79a7 */ /* 0x008fe20008100405 */
[----:B--2---:R-:W-:-:S13]  /*5780*/  LOP3.LUT P1, RZ, R6, 0x1, RZ, 0xc0, !PT ;  /* 0x0000000106ff7812 */ /* 0x004fda000782c0ff */
[----:B------:R-:W-:Y:S05]  /*5790*/  @P1 BRA `(.L_x_91) ;  /* 0xfffffffc00981947 */ /* 0x000fea000383ffff */
[----:B------:R-:W-:-:S04]  /*57a0*/  SHF.L.U32 R0, R3, 0x1f, RZ ;  /* 0x0000001f03007819 */ /* 0x000fc800000006ff */
[----:B------:R-:W2:Y:S02]  /*57b0*/  SYNCS.PHASECHK.TRANS64 P0, [UR4+0x388], R0 ;  /* 0x00038800ff0075a7 */ /* 0x000ea40008001004 */
[----:B-12---:R-:W-:Y:S05]  /*57c0*/  @P0 EXIT ;  /* 0x000000000000094d */ /* 0x006fea0003800000 */
[----:B------:R-:W-:-:S07]  /*57d0*/  MOV R0, UR4 ;  /* 0x0000000400007c02 */ /* 0x000fce0008000f00 */
.L_x_92:
[----:B-1----:R-:W-:-:S04]  /*57e0*/  SHF.L.U32 R5, R3, 0x1f, RZ ;  /* 0x0000001f03057819 */ /* 0x002fc800000006ff */
[----:B------:R1:W2:Y:S03]  /*57f0*/  SYNCS.PHASECHK.TRANS64.TRYWAIT P0, [R0+URZ+0x388], R5 ;  /* 0x00038805000075a7 */ /* 0x0002a600080011ff */
[----:B--2---:R-:W-:Y:S05]  /*5800*/  @!P0 NANOSLEEP.SYNCS 0x989680 ;  /* 0x009896800000895d */ /* 0x004fea0003900000 */
[----:B------:R-:W2:Y:S02]  /*5810*/  @!P0 SYNCS.PHASECHK.TRANS64 P0, [R0+URZ+0x388], R5 ;  /* 0x00038805000085a7 */ /* 0x000ea400080010ff */
[----:B--2---:R-:W-:Y:S05]  /*5820*/  @P0 EXIT ;  /* 0x000000000000094d */ /* 0x004fea0003800000 */
[----:B------:R-:W-:Y:S05]  /*5830*/  BRA `(.L_x_92) ;  /* 0xfffffffc00e87947 */ /* 0x000fea000383ffff */
.L_x_88:
[----:B------:R-:W-:-:S09]  /*5840*/  UISETP.NE.AND UP0, UPT, UR15, URZ, UPT ;  /* 0x000000ff0f00728c */ /* 0x000fd2000bf05270 */
[----:B------:R-:W-:Y:S05]  /*5850*/  BRA.U UP0, `(.L_x_93) ;  /* 0x0000000d001c7547 */ /* 0x000fea000b800000 */
[----:B------:R-:W2:Y:S01]  /*5860*/  S2UR UR7, SR_CgaCtaId ;  /* 0x00000000000779c3 */ /* 0x000ea20000008800 */
[----:B------:R-:W-:Y:S01]  /*5870*/  UMOV UR4, 0x40 ;  /* 0x0000004000047882 */ /* 0x000fe20000000000 */
[----:B------:R-:W-:Y:S01]  /*5880*/  NOP ;  /* 0x0000000000007918 */ /* 0x000fe20000000000 */
[----:B------:R-:W-:Y:S01]  /*5890*/  UMOV UR6, 0x400 ;  /* 0x0000040000067882 */ /* 0x000fe20000000000 */
[----:B--2---:R-:W-:Y:S02]  /*58a0*/  ULEA UR5, UR7, UR4, 0x18 ;  /* 0x0000000407057291 */ /* 0x004fe4000f8ec0ff */
[----:B------:R-:W-:-:S07]  /*58b0*/  ULEA UR6, UR7, UR6, 0x18 ;  /* 0x0000000607067291 */ /* 0x000fce000f8ec0ff */
[----:B------:R-:W2:Y:S02]  /*58c0*/  LDS.U8 R0, [UR5+0x1c] ;  /* 0x00001c05ff007984 */ /* 0x000ea40008000000 */
[----:B--2---:R-:W-:-:S13]  /*58d0*/  ISETP.NE.AND P0, PT, R0, RZ, PT ;  /* 0x000000ff0000720c */ /* 0x004fda0003f05270 */
[----:B------:R-:W-:Y:S05]  /*58e0*/  @P0 BRA `(.L_x_94) ;  /* 0x0000000000580947 */ /* 0x000fea0003800000 */
[----:B------:R-:W-:-:S13]  /*58f0*/  ELECT P0, URZ, PT ;  /* 0x0000000000ff782f */ /* 0x000fda0003800000 */
[----:B------:R-:W-:Y:S05]  /*5900*/  @!P0 BRA `(.L_x_95) ;  /* 0x0000000000608947 */ /* 0x000fea0003800000 */
[----:B------:R-:W-:Y:S01]  /*5910*/  UMOV UR4, 0x10 ;  /* 0x0000001000047882 */ /* 0x000fe20000000000 */
[----:B------:R-:W-:Y:S01]  /*5920*/  HFMA2 R0, -RZ, RZ, 0, 5.9604644775390625e-08 ;  /* 0x00000001ff007431 */ /* 0x000fe200000001ff */
[----:B------:R-:W-:-:S03]  /*5930*/  MOV R2, 0xffff ;  /* 0x0000ffff00027802 */ /* 0x000fc60000000f00 */
[----:B------:R-:W-:Y:S04]  /*5940*/  DEPBAR.LE SB2, 0x36 ;  /* 0x0000ad800000791a */ /* 0x000fe80000000000 */
[----:B------:R-:W2:Y:S02]  /*5950*/  UTCATOMSWS.FIND_AND_SET.ALIGN UP0, UR4, UR4 ;  /* 0x00000004000475e3 */ /* 0x000ea40008000800 */
[----:B--2---:R-:W-:Y:S01]  /*5960*/  MOV R3, UR4 ;  /* 0x0000000400037c02 */ /* 0x004fe20008000f00 */
[----:B------:R-:W-:Y:S06]  /*5970*/  BRA.U UP0, `(.L_x_96) ;  /* 0x0000000100187547 */ /* 0x000fec000b800000 */
.L_x_97:
[----:B------:R-:W-:Y:S05]  /*5980*/  NANOSLEEP 0x64 ;  /* 0x000000640000795d */ /* 0x000fea0003800000 */
[----:B------:R-:W-:-:S05]  /*5990*/  UMOV UR4, 0x10 ;  /* 0x0000001000047882 */ /* 0x000fca0000000000 */
[----:B------:R-:W-:Y:S04]  /*59a0*/  DEPBAR.LE SB2, 0x36 ;  /* 0x0000ad800000791a */ /* 0x000fe80000000000 */
[----:B------:R-:W2:Y:S02]  /*59b0*/  UTCATOMSWS.FIND_AND_SET.ALIGN UP0, UR4, UR4 ;  /* 0x00000004000475e3 */ /* 0x000ea40008000800 */
[----:B--2---:R-:W-:Y:S01]  /*59c0*/  MOV R3, UR4 ;  /* 0x0000000400037c02 */ /* 0x004fe20008000f00 */
[----:B------:R-:W-:Y:S05]  /*59d0*/  BRA.U !UP0, `(.L_x_97) ;  /* 0xfffffffd08e87547 */ /* 0x000fea000b83ffff */
.L_x_96:
[-C--:B------:R-:W-:Y:S02]  /*59e0*/  SHF.L.U32 R2, R2, R3.reuse, RZ ;  /* 0x0000000302027219 */ /* 0x080fe400000006ff */
[----:B------:R-:W-:Y:S01]  /*59f0*/  SHF.L.U32 R0, R0, R3, RZ ;  /* 0x0000000300007219 */ /* 0x000fe200000006ff */
[----:B------:R-:W-:Y:S02]  /*5a00*/  IMAD.SHL.U32 R3, R3, 0x20, RZ ;  /* 0x0000002003037824 */ /* 0x000fe400078e00ff */
[----:B------:R2:W-:Y:S04]  /*5a10*/  ATOMS.OR RZ, [UR5+0x14], R2 ;  /* 0x00001402ffff798c */ /* 0x0005e8000b000005 */
[----:B------:R2:W-:Y:S04]  /*5a20*/  ATOMS.OR RZ, [UR5+0x18], R0 ;  /* 0x00001800ffff798c */ /* 0x0005e8000b000005 */
[----:B------:R2:W-:Y:S01]  /*5a30*/  STS [UR6+0x3d0], R3 ;  /* 0x0003d003ff007988 */ /* 0x0005e20008000806 */
[----:B------:R-:W-:Y:S05]  /*5a40*/  BRA `(.L_x_95) ;  /* 0x0000000000107947 */ /* 0x000fea0003800000 */
.L_x_94:
[----:B------:R-:W-:Y:S02]  /*5a50*/  MOV R0, 0xffffffff ;  /* 0xffffffff00007802 */ /* 0x000fe40000000f00 */
[----:B------:R-:W-:-:S03]  /*5a60*/  MOV R2, 0x5a90 ;  /* 0x00005a9000027802 */ /* 0x000fc60000000f00 */
[----:B------:R2:W-:Y:S04]  /*5a70*/  STS [UR6+0x3d0], R0 ;  /* 0x0003d000ff007988 */ /* 0x0005e80008000806 */
[----:B-12--5:R-:W-:Y:S05]  /*5a80*/  CALL.REL.NOINC `($__internal_1_$__cuda_sm10x_tcgen05_guardrail_trap_phase_invalid_during_alloc) ;  /* 0x0000005800c87944 */ /* 0x026fea0003c00000 */
.L_x_95:
[----:B------:R-:W-:Y:S05]  /*5a90*/  WARPSYNC.ALL ;  /* 0x0000000000007948 */ /* 0x000fea0003800000 */
[----:B------:R-:W3:Y:S01]  /*5aa0*/  S2UR UR4, SR_CgaCtaId ;  /* 0x00000000000479c3 */ /* 0x000ee20000008800 */
[----:B------:R-:W-:Y:S01]  /*5ab0*/  UMOV UR15, 0x400 ;  /* 0x00000400000f7882 */ /* 0x000fe20000000000 */
[----:B------:R-:W-:-:S06]  /*5ac0*/  NOP ;  /* 0x0000000000007918 */ /* 0x000fcc0000000000 */
[----:B------:R-:W-:Y:S06]  /*5ad0*/  BAR.ARV 0x6, 0xa0 ;  /* 0x0182800000007b1d */ /* 0x000fec0000002000 */
[----:B------:R-:W4:Y:S01]  /*5ae0*/  LDCU UR5, c[0x0][0x394] ;  /* 0x00007280ff0577ac */ /* 0x000f220008000800 */
[----:B------:R-:W-:Y:S01]  /*5af0*/  IMAD.MOV.U32 R8, RZ, RZ, 0x1 ;  /* 0x00000001ff087424 */ /* 0x000fe200078e00ff */
[----:B------:R-:W1:Y:S01]  /*5b00*/  LDCU UR6, c[0x0][0x394] ;  /* 0x00007280ff0677ac */ /* 0x000e620008000800 */
[----:B------:R-:W-:Y:S01]  /*5b10*/  UMOV UR18, URZ ;  /* 0x000000ff00127c82 */ /* 0x000fe20008000000 */
[----:B------:R-:W-:Y:S01]  /*5b20*/  UMOV UR12, URZ ;  /* 0x000000ff000c7c82 */ /* 0x000fe20008000000 */
[----:B---3--:R-:W-:Y:S01]  /*5b30*/  ULEA UR15, UR4, UR15, 0x18 ;  /* 0x0000000f040f7291 */ /* 0x008fe2000f8ec0ff */
[----:B------:R-:W-:Y:S01]  /*5b40*/  UMOV UR20, 0x0 ;  /* 0x0000000000147882 */ /* 0x000fe20000000000 */
[----:B------:R-:W-:-:S02]  /*5b50*/  UMOV UR21, 0x4118010 ;  /* 0x0411801000157882 */ /* 0x000fc40000000000 */
[----:B------:R-:W-:Y:S02]  /*5b60*/  UIADD3 UR17, UPT, UPT, UR15, 0x2600, URZ ;  /* 0x000026000f117890 */ /* 0x000fe4000fffe0ff */
[----:B----4-:R-:W-:-:S03]  /*5b70*/  UIADD3 UR5, UPT, UPT, UR5, 0x1f, URZ ;  /* 0x0000001f05057890 */ /* 0x010fc6000fffe0ff */
[----:B------:R-:W2:Y:S01]  /*5b80*/  LDS R9, [UR15+0x3d0] ;  /* 0x0003d00fff097984 */ /* 0x000ea20008000800 */
[----:B------:R-:W-:Y:S02]  /*5b90*/  USHF.R.U32.HI UR17, URZ, 0x4, UR17 ;  /* 0x00000004ff117899 */ /* 0x000fe40008011611 */
[----:B------:R-:W-:Y:S02]  /*5ba0*/  USHF.R.S32.HI UR4, URZ, 0x1f, UR5 ;  /* 0x0000001fff047899 */ /* 0x000fe40008011405 */
[----:B------:R-:W-:Y:S02]  /*5bb0*/  ULOP3.LUT UR17, UR17, 0x3fff, URZ, 0xc0, !UPT ;  /* 0x00003fff11117892 */ /* 0x000fe4000f8ec0ff */
[----:B------:R-:W-:Y:S02]  /*5bc0*/  ULEA.HI UR4, UR4, UR5, URZ, 0x5 ;  /* 0x0000000504047291 */ /* 0x000fe4000f8f28ff */
[----:B------:R-:W-:Y:S02]  /*5bd0*/  UIADD3 UR5, UPT, UPT, UR15, 0x1d600, URZ ;  /* 0x0001d6000f057890 */ /* 0x000fe4000fffe0ff */
[----:B------:R-:W-:-:S02]  /*5be0*/  USHF.R.S32.HI UR22, URZ, 0x5, UR4 ;  /* 0x00000005ff167899 */ /* 0x000fc40008011404 */
[----:B------:R-:W-:Y:S02]  /*5bf0*/  UIADD3 UR4, UPT, UPT, UR15, 0x388, URZ ;  /* 0x000003880f047890 */ /* 0x000fe4000fffe0ff */
[----:B------:R-:W-:Y:S02]  /*5c00*/  UISETP.LT.AND UP0, UPT, UR22, 0x1, UPT ;  /* 0x000000011600788c */ /* 0x000fe4000bf01270 */
[----:B------:R-:W-:Y:S02]  /*5c10*/  USHF.R.U32.HI UR5, URZ, 0x4, UR5 ;  /* 0x00000004ff057899 */ /* 0x000fe40008011605 */
[----:B------:R-:W-:Y:S02]  /*5c20*/  USEL UR24, UR22, 0x1, !UP0 ;  /* 0x0000000116187887 */ /* 0x000fe4000c000000 */
[----:B------:R-:W-:Y:S02]  /*5c30*/  UPRMT UR23, URZ, 0x654, UR4 ;  /* 0x00000654ff177896 */ /* 0x000fe40008000004 */
[----:B------:R-:W-:-:S02]  /*5c40*/  ULOP3.LUT UR16, UR5, 0x3fff, URZ, 0xc0, !UPT ;  /* 0x00003fff05107892 */ /* 0x000fc4000f8ec0ff */
[----:B------:R-:W-:Y:S02]  /*5c50*/  UIADD3 UR24, UPT, UPT, -UR24, URZ, URZ ;  /* 0x000000ff18187290 */ /* 0x000fe4000fffe1ff */
[----:B-1----:R-:W-:Y:S01]  /*5c60*/  UISETP.GE.AND UP4, UPT, UR6, 0x1, UPT ;  /* 0x000000010600788c */ /* 0x002fe2000bf86270 */
[C---:B--2---:R-:W-:Y:S01]  /*5c70*/  VIADD R3, R9.reuse, 0x40 ;  /* 0x0000004009037836 */ /* 0x044fe20000000000 */
[----:B------:R-:W-:-:S04]  /*5c80*/  LOP3.LUT R2, R9, 0xffff, RZ, 0xc0, !PT ;  /* 0x0000ffff09027812 */ /* 0x000fc800078ec0ff */
[----:B------:R-:W-:-:S05]  /*5c90*/  LOP3.LUT R3, R3, 0xffff, RZ, 0xc0, !PT ;  /* 0x0000ffff03037812 */ /* 0x000fca00078ec0ff */
[----:B------:R1:W-:Y:S02]  /*5ca0*/  STL.64 [R1], R2 ;  /* 0x0000000201007387 */ /* 0x0003e40000100a00 */
[----:B-1----:R-:W-:-:S07]  /*5cb0*/  CS2R R2, SRZ ;  /* 0x0000000000027805 */ /* 0x002fce000001ff00 */
.L_x_104:
[----:B-1----:R-:W-:-:S04]  /*5cc0*/  SHF.L.U32 R5, R3, 0x1f, RZ ;  /* 0x0000001f03057819 */ /* 0x002fc800000006ff */
[----:B------:R-:W1:Y:S02]  /*5cd0*/  SYNCS.PHASECHK.TRANS64.TRYWAIT P0, [UR15+0x380], R5 ;  /* 0x00038005ff0075a7 */ /* 0x000e64000800110f */
[----:B-12-4-:R-:W-:Y:S05]  /*5ce0*/  @!P0 BRA `(.L_x_98) ;  /* 0x0000005400208947 */ /* 0x016fea0003800000 */
.L_x_255:
[----:B-1----:R-:W1:Y:S01]  /*5cf0*/  LDS.128 R4, [UR15+0x3c0] ;  /* 0x0003c00fff047984 */ /* 0x002e620008000c00 */
[----:B------:R-:W-:Y:S01]  /*5d00*/  ULEA UR19, UR18, UR15, 0x3 ;  /* 0x0000000f12137291 */ /* 0x000fe2000f8e18ff */
[----:B------:R-:W-:Y:S01]  /*5d10*/  SHF.L.U32 R0, R8, 0x1f, RZ ;  /* 0x0000001f08007819 */ /* 0x000fe200000006ff */
[----:B------:R-:W-:Y:S01]  /*5d20*/  @!PT LDS RZ, [RZ] ;  /* 0x00000000fffff984 */ /* 0x000fe20000000800 */
[----:B------:R-:W-:Y:S01]  /*5d30*/  @!PT LDS RZ, [RZ] ;  /* 0x00000000fffff984 */ /* 0x000fe20000000800 */
[----:B------:R-:W-:Y:S01]  /*5d40*/  @!PT LDS RZ, [RZ] ;  /* 0x00000000fffff984 */ /* 0x000fe20000000800 */
[----:B------:R-:W-:Y:S01]  /*5d50*/  @!PT LDS RZ, [RZ] ;  /* 0x00000000fffff984 */ /* 0x000fe20000000800 */
[----:B------:R2:W-:Y:S06]  /*5d60*/  MEMBAR.ALL.CTA ;  /* 0x0000000000007992 */ /* 0x0005ec0000008000 */
[----:B--2---:R-:W2:Y:S02]  /*5d70*/  FENCE.VIEW.ASYNC.S ;  /* 0x00000000000073c6 */ /* 0x004ea40000000000 */
[----:B--2---:R-:W-:Y:S01]  /*5d80*/  SYNCS.ARRIVE.TRANS64.RED.A1T0 RZ, [UR23], RZ ;  /* 0x000000ffffff79a7 */ /* 0x004fe20008100417 */
[----:B------:R-:W2:Y:S01]  /*5d90*/  SYNCS.PHASECHK.TRANS64.TRYWAIT P0, [UR19+0x3a0], R0 ;  /* 0x0003a000ff0075a7 */ /* 0x000ea20008001113 */
[----:B-1----:R-:W-:Y:S01]  /*5da0*/  LOP3.LUT P2, RZ, R6, 0x1, RZ, 0xc0, !PT ;  /* 0x0000000106ff7812 */ /* 0x002fe2000784c0ff */
[----:B--2---:R-:W-:-:S12]  /*5db0*/  @!P0 BRA `(.L_x_99) ;  /* 0x0000005400048947 */ /* 0x004fd80003800000 */
.L_x_257:
[----:B------:R-:W-:Y:S05]  /*5dc0*/  BRA.U !UP4, `(.L_x_100) ;  /* 0x000000010cb07547 */ /* 0x000fea000b800000 */
[----:B-1----:R-:W-:Y:S01]  /*5dd0*/  IMAD.U32 R0, RZ, RZ, UR18 ;  /* 0x00000012ff007e24 */ /* 0x002fe2000f8e00ff */
[----:B------:R-:W-:-:S04]  /*5de0*/  ULEA UR4, UR12, UR15, 0x3 ;  /* 0x0000000f0c047291 */ /* 0x000fc8000f8e18ff */
[----:B------:R-:W-:Y:S02]  /*5df0*/  LEA R4, R0, R1, 0x2 ;  /* 0x0000000100047211 */ /* 0x000fe400078e10ff */
[----:B------:R-:W-:-:S04]  /*5e00*/  SHF.L.U32 R0, R2, 0x1f, RZ ;  /* 0x0000001f02007819 */ /* 0x000fc800000006ff */
[----:B------:R-:W5:Y:S01]  /*5e10*/  LDL R4, [R4] ;  /* 0x0000000004047983 */ /* 0x000f620000100800 */
[----:B------:R1:W2:Y:S01]  /*5e20*/  SYNCS.PHASECHK.TRANS64.TRYWAIT P1, [UR4], R0 ;  /* 0x00000000ff0075a7 */ /* 0x0002a20008021104 */
[----:B------:R-:W-:Y:S01]  /*5e30*/  UPLOP3.LUT UP2, UPT, UPT, UPT, UPT, 0x40, 0x4 ;  /* 0x000000000004789c */ /* 0x000fe20003f4e870 */
[----:B------:R-:W-:Y:S01]  /*5e40*/  UMOV UR14, UR24 ;  /* 0x00000018000e7c82 */ /* 0x000fe20008000000 */
[----:B------:R-:W-:Y:S01]  /*5e50*/  UMOV UR13, UR22 ;  /* 0x00000016000d7c82 */ /* 0x000fe20008000000 */
[----:B------:R-:W-:-:S08]  /*5e60*/  UMOV UR5, UR12 ;  /* 0x0000000c00057c82 */ /* 0x000fd00008000000 */
.L_x_103:
[----:B------:R-:W-:Y:S02]  /*5e70*/  UIADD3 UR14, UPT, UPT, UR14, 0x1, URZ ;  /* 0x000000010e0e7890 */ /* 0x000fe4000fffe0ff */
[----:B------:R-:W-:Y:S02]  /*5e80*/  ULEA UR11, UR5, UR15, 0x3 ;  /* 0x0000000f050b7291 */ /* 0x000fe4000f8e18ff */
[----:B------:R-:W-:Y:S01]  /*5e90*/  UISETP.NE.AND UP3, UPT, UR14, URZ, UPT ;  /* 0x000000ff0e00728c */ /* 0x000fe2000bf65270 */
[----:B--234-:R-:W-:Y:S10]  /*5ea0*/  @P1 BRA `(.L_x_101) ;  /* 0x00000000000c1947 */ /* 0x01cff40003800000 */
[----:B------:R-:W-:Y:S04]  /*5eb0*/  SHF.L.U32 R5, R2, 0x1f, RZ ;  /* 0x0000001f02057819 */ /* 0x000fe800000006ff */
[----:B------:R-:W2:Y:S02]  /*5ec0*/  SYNCS.PHASECHK.TRANS64.TRYWAIT P0, [UR11], R5 ;  /* 0x00000005ff0075a7 */ /* 0x000ea4000800110b */
[----:B--2---:R-:W-:Y:S05]  /*5ed0*/  @!P0 BRA `(.L_x_102) ;  /* 0x0000005000d48947 */ /* 0x004fea0003800000 */
.L_x_101:
[----:B------:R-:W-:Y:S01]  /*5ee0*/  UISETP.NE.AND UP0, UPT, UR13, 0x1, UPT ;  /* 0x000000010d00788c */ /* 0x000fe2000bf05270 */
[----:B------:R-:W-:Y:S01]  /*5ef0*/  PLOP3.LUT P1, PT, PT, PT, PT, 0x80, 0x8 ;  /* 0x000000000008781c */ /* 0x000fe20003f2f070 */
[----:B------:R-:W-:Y:S02]  /*5f00*/  UIADD3 UR4, UPT, UPT, UR5, 0x1, URZ ;  /* 0x0000000105047890 */ /* 0x000fe4000fffe0ff */
[----:B------:R-:W-:Y:S02]  /*5f10*/  USHF.L.U32 UR5, UR5, 0x7, URZ ;  /* 0x0000000705057899 */ /* 0x000fe400080006ff */
[----:B------:R-:W-:Y:S01]  /*5f20*/  UISETP.NE.AND UP1, UPT, UR4, 0x36, UPT ;  /* 0x000000360400788c */ /* 0x000fe2000bf25270 */
[----:B------:R-:W-:Y:S01]  /*5f30*/  PLOP3.LUT P0, PT, PT, PT, UP0, 0x80, 0x8 ;  /* 0x000000000008781c */ /* 0x000fe20003f0f008 */
[----:B------:R-:W-:Y:S02]  /*5f40*/  UIADD3 UR8, UPT, UPT, UR17, UR5, URZ ;  /* 0x0000000511087290 */ /* 0x000fe4000fffe0ff */
[----:B------:R-:W-:Y:S02]  /*5f50*/  USEL UR6, URZ, 0x1, UP1 ;  /* 0x00000001ff067887 */ /* 0x000fe40008800000 */
[----:B------:R-:W-:Y:S01]  /*5f60*/  USEL UR12, UR4, URZ, UP1 ;  /* 0x000000ff040c7287 */ /* 0x000fe20008800000 */
[----:B------:R-:W-:Y:S01]  /*5f70*/  UMOV UR9, 0x80004020 ;  /* 0x8000402000097882 */ /* 0x000fe20000000000 */
[----:B------:R-:W-:Y:S02]  /*5f80*/  UMOV UR7, 0x80004020 ;  /* 0x8000402000077882 */ /* 0x000fe40000000000 */
[----:B------:R-:W-:Y:S01]  /*5f90*/  @UP0 ULEA UR4, UR12, UR15, 0x3 ;  /* 0x0000000f0c040291 */ /* 0x000fe2000f8e18ff */
[----:B------:R-:W-:Y:S01]  /*5fa0*/  LOP3.LUT R2, R2, UR6, RZ, 0x3c, !PT ;  /* 0x0000000602027c12 */ /* 0x000fe2000f8e3cff */
[----:B------:R-:W-:Y:S02]  /*5fb0*/  UIADD3 UR6, UPT, UPT, UR16, UR5, URZ ;  /* 0x0000000510067290 */ /* 0x000fe4000fffe0ff */
[----:B------:R-:W-:Y:S01]  /*5fc0*/  UIADD3 UR13, UPT, UPT, UR13, -0x1, URZ ;  /* 0xffffffff0d0d7890 */ /* 0x000fe2000fffe0ff */
[----:B-1----:R-:W-:Y:S01]  /*5fd0*/  @P0 SHF.L.U32 R0, R2, 0x1f, RZ ;  /* 0x0000001f02000819 */ /* 0x002fe200000006ff */
[----:B------:R-:W-:Y:S03]  /*5fe0*/  UMOV UR5, UR12 ;  /* 0x0000000c00057c82 */ /* 0x000fe60008000000 */
[----:B------:R3:W4:Y:S01]  /*5ff0*/  @P0 SYNCS.PHASECHK.TRANS64.TRYWAIT P1, [UR4], R0 ;  /* 0x00000000ff0005a7 */ /* 0x0007220008021104 */
[----:B------:R-:W-:Y:S11]  /*6000*/  ELECT P0, URZ, PT ;  /* 0x0000000000ff782f */ /* 0x000ff60003800000 */
[----:B------:R-:W-:Y:S02]  /*6010*/  @!UPT UIADD3 URZ, UPT, UPT, URZ, URZ, URZ ;  /* 0x000000fffffff290 */ /* 0x000fe4000fffe0ff */
[----:B-----5:R-:W-:Y:S01]  /*6020*/  @P0 R2UR.BROADCAST UR10, R4 ;  /* 0x00000000040a02ca */ /* 0x020fe200008e0000 */
[----:B------:R-:W-:Y:S11]  /*6030*/  UIADD3 UR4, UPT, UPT, UR11, 0x1b0, URZ ;  /* 0x000001b00b047890 */ /* 0x000ff6000fffe0ff */
[----:B------:R-:W-:Y:S01]  /*6040*/  @!UPT UIADD3 URZ, UPT, UPT, URZ, URZ, URZ ;  /* 0x000000fffffff290 */ /* 0x000fe2000fffe0ff */
[----:B------:R3:W-:Y:S01]  /*6050*/  UTCQMMA gdesc[UR8], gdesc[UR6], tmem[UR10], tmem[UR20], idesc[UR21], UP2 ;  /* 0x00ff1406080075ea */ /* 0x0007e2000900030a */
[----:B------:R-:W-:Y:S01]  /*6060*/  UPLOP3.LUT UP2, UPT, UPT, UPT, UPT, 0x80, 0x8 ;  /* 0x000000000008789c */ /* 0x000fe20003f4f070 */
[----:B------:R3:W-:Y:S01]  /*6070*/  UTCBAR [UR4], URZ ;  /* 0x000000ff040073e9 */ /* 0x0007e200080000ff */
[----:B------:R-:W-:Y:S09]  /*6080*/  BRA.U UP3, `(.L_x_103) ;  /* 0xfffffffd03787547 */ /* 0x000ff2000b83ffff */
.L_x_100:
[----:B---3--:R-:W-:Y:S01]  /*6090*/  UIADD3 UR4, UPT, UPT, UR18, 0x1, URZ ;  /* 0x0000000112047890 */ /* 0x008fe2000fffe0ff */
[----:B------:R-:W-:Y:S01]  /*60a0*/  LOP3.LUT R3, R3, 0x1, RZ, 0x3c, !PT ;  /* 0x0000000103037812 */ /* 0x000fe200078e3cff */
[----:B------:R-:W-:Y:S02]  /*60b0*/  UIADD3 UR5, UPT, UPT, UR19, 0x390, URZ ;  /* 0x0000039013057890 */ /* 0x000fe4000fffe0ff */
[----:B------:R-:W-:-:S04]  /*60c0*/  UISETP.NE.AND UP0, UPT, UR4, 0x2, UPT ;  /* 0x000000020400788c */ /* 0x000fc8000bf05270 */
[----:B------:R-:W-:Y:S02]  /*60d0*/  USEL UR6, URZ, 0x1, UP0 ;  /* 0x00000001ff067887 */ /* 0x000fe40008000000 */
[----:B------:R-:W-:Y:S01]  /*60e0*/  USEL UR18, UR4, URZ, UP0 ;  /* 0x000000ff04127287 */ /* 0x000fe20008000000 */
[----:B------:R2:W-:Y:S03]  /*60f0*/  UTCBAR [UR5], URZ ;  /* 0x000000ff050073e9 */ /* 0x0005e600080000ff */
[----:B------:R-:W-:Y:S01]  /*6100*/  LOP3.LUT R8, R8, UR6, RZ, 0x3c, !PT ;  /* 0x0000000608087c12 */ /* 0x000fe2000f8e3cff */
[----:B------:R-:W-:Y:S07]  /*6110*/  @P2 BRA `(.L_x_104) ;  /* 0xfffffff800e82947 */ /* 0x000fee000383ffff */
[----:B------:R-:W3:Y:S01]  /*6120*/  S2UR UR6, SR_CgaCtaId ;  /* 0x00000000000679c3 */ /* 0x000ee20000008800 */
[----:B------:R-:W-:Y:S01]  /*6130*/  ELECT P0, URZ, PT ;  /* 0x0000000000ff782f */ /* 0x000fe20003800000 */
[----:B-1----:R-:W-:Y:S01]  /*6140*/  IMAD.MOV.U32 R0, RZ, RZ, 0x1 ;  /* 0x00000001ff007424 */ /* 0x002fe200078e00ff */
[----:B------:R-:W-:Y:S01]  /*6150*/  UIADD3 UR15, UPT, UPT, UR15, 0x3a0, URZ ;  /* 0x000003a00f0f7890 */ /* 0x000fe2000fffe0ff */
[----:B------:R-:W-:Y:S01]  /*6160*/  SHF.L.U32 R3, R8, 0x1f, RZ ;  /* 0x0000001f08037819 */ /* 0x000fe200000006ff */
[----:B------:R-:W-:-:S03]  /*6170*/  UMOV UR4, 0x40 ;  /* 0x0000004000047882 */ /* 0x000fc60000000000 */
[----:B------:R-:W-:Y:S01]  /*6180*/  UVIRTCOUNT.DEALLOC.SMPOOL 0x80 ;  /* 0x000000800000784c */ /* 0x000fe20000000000 */
[----:B---3--:R-:W-:Y:S02]  /*6190*/  ULEA UR6, UR6, UR4, 0x18 ;  /* 0x0000000406067291 */ /* 0x008fe4000f8ec0ff */
[----:B------:R-:W-:-:S07]  /*61a0*/  ULEA UR4, UR18, UR15, 0x3 ;  /* 0x0000000f12047291 */ /* 0x000fce000f8e18ff */
[----:B------:R1:W-:Y:S02]  /*61b0*/  @P0 STS.U8 [UR6+0x1c], R0 ;  /* 0x00001c00ff000988 */ /* 0x0003e40008000006 */
[----:B------:R-:W3:Y:S02]  /*61c0*/  SYNCS.PHASECHK.TRANS64.TRYWAIT P0, [UR4], R3 ;  /* 0x00000003ff0075a7 */ /* 0x000ee40008001104 */
[----:B-1-3--:R-:W-:Y:S05]  /*61d0*/  @!P0 BRA `(.L_x_105) ;  /* 0x00000050002c8947 */ /* 0x00afea0003800000 */
.L_x_260:
[----:B------:R-:W-:-:S04]  /*61e0*/  UIADD3 UR4, UPT, UPT, UR18, 0x1, URZ ;  /* 0x0000000112047890 */ /* 0x000fc8000fffe0ff */
[----:B------:R-:W-:-:S04]  /*61f0*/  UISETP.NE.AND UP0, UPT, UR4, 0x2, UPT ;  /* 0x000000020400788c */ /* 0x000fc8000bf05270 */
[----:B--2---:R-:W-:Y:S02]  /*6200*/  USEL UR5, URZ, 0x1, UP0 ;  /* 0x00000001ff057887 */ /* 0x004fe40008000000 */
[----:B------:R-:W-:-:S04]  /*6210*/  USEL UR4, UR4, URZ, UP0 ;  /* 0x000000ff04047287 */ /* 0x000fc80008000000 */
[----:B------:R-:W-:Y:S01]  /*6220*/  ULEA UR4, UR4, UR15, 0x3 ;  /* 0x0000000f04047291 */ /* 0x000fe2000f8e18ff */
[----:B-1----:R-:W-:-:S04]  /*6230*/  LOP3.LUT R3, R8, UR5, RZ, 0x3c, !PT ;  /* 0x0000000508037c12 */ /* 0x002fc8000f8e3cff */
[----:B------:R-:W-:-:S04]  /*6240*/  SHF.L.U32 R3, R3, 0x1f, RZ ;  /* 0x0000001f03037819 */ /* 0x000fc800000006ff */
[----:B------:R-:W1:Y:S02]  /*6250*/  SYNCS.PHASECHK.TRANS64.TRYWAIT P0, [UR4], R3 ;  /* 0x00000003ff0075a7 */ /* 0x000e640008001104 */
[----:B-1----:R-:W-:Y:S05]  /*6260*/  @!P0 BRA `(.L_x_106) ;  /* 0x0000005000208947 */ /* 0x002fea0003800000 */
.L_x_262:
[----:B------:R-:W-:Y:S01]  /*6270*/  NOP ;  /* 0x0000000000007918 */ /* 0x000fe20000000000 */
[----:B-1----:R-:W1:Y:S01]  /*6280*/  LDS R0, [UR6+0x14] ;  /* 0x00001406ff007984 */ /* 0x002e620008000800 */
[----:B------:R-:W-:Y:S01]  /*6290*/  LOP3.LUT R2, R9, 0xffff, RZ, 0xc0, !PT ;  /* 0x0000ffff09027812 */ /* 0x000fe200078ec0ff */
[----:B------:R-:W-:Y:S02]  /*62a0*/  IMAD.MOV.U32 R3, RZ, RZ, 0xffff ;  /* 0x0000ffffff037424 */ /* 0x000fe400078e00ff */
[----:B------:R-:W-:Y:S01]  /*62b0*/  IMAD.MOV.U32 R5, RZ, RZ, 0x1 ;  /* 0x00000001ff057424 */ /* 0x000fe200078e00ff */
[----:B------:R-:W-:-:S04]  /*62c0*/  SHF.R.U32.HI R2, RZ, 0x5, R2 ;  /* 0x00000005ff027819 */ /* 0x000fc80000011602 */
[-C--:B------:R-:W-:Y:S02]  /*62d0*/  SHF.L.U32 R3, R3, R2.reuse, RZ ;  /* 0x0000000203037219 */ /* 0x080fe400000006ff */
[----:B------:R-:W-:Y:S02]  /*62e0*/  SHF.L.U32 R5, R5, R2, RZ ;  /* 0x0000000205057219 */ /* 0x000fe400000006ff */
[----:B-1----:R-:W-:-:S04]  /*62f0*/  LOP3.LUT R0, R0, R3, RZ, 0xc0, !PT ;  /* 0x0000000300007212 */ /* 0x002fc800078ec0ff */
[----:B------:R-:W-:-:S13]  /*6300*/  ISETP.NE.AND P0, PT, R0, R3, PT ;  /* 0x000000030000720c */ /* 0x000fda0003f05270 */
[----:B------:R-:W-:Y:S05]  /*6310*/  @P0 BRA `(.L_x_107) ;  /* 0x00000000005c0947 */ /* 0x000fea0003800000 */
[----:B------:R-:W1:Y:S02]  /*6320*/  LDS R0, [UR6+0x18] ;  /* 0x00001806ff007984 */ /* 0x000e640008000800 */
[----:B-1----:R-:W-:-:S04]  /*6330*/  LOP3.LUT R0, R0, R5, RZ, 0xc0, !PT ;  /* 0x0000000500007212 */ /* 0x002fc800078ec0ff */
[----:B------:R-:W-:-:S13]  /*6340*/  ISETP.NE.AND P0, PT, R0, R5, PT ;  /* 0x000000050000720c */ /* 0x000fda0003f05270 */
[----:B------:R-:W-:Y:S05]  /*6350*/  @P0 BRA `(.L_x_108) ;  /* 0x0000000000400947 */ /* 0x000fea0003800000 */
[----:B------:R-:W-:Y:S01]  /*6360*/  R2UR UR4, R3 ;  /* 0x00000000030472ca */ /* 0x000fe200000e0000 */
[----:B------:R-:W1:Y:S01]  /*6370*/  S2R R2, SR_LANEID ;  /* 0x0000000000027919 */ /* 0x000e620000000000 */
[----:B------:R-:W-:-:S04]  /*6380*/  LOP3.LUT R5, RZ, R5, RZ, 0x33, !PT ;  /* 0x00000005ff057212 */ /* 0x000fc800078e33ff */
[----:B------:R-:W2:Y:S07]  /*6390*/  REDUX UR7, R5 ;  /* 0x00000000050773c4 */ /* 0x000eae0000000000 */
[----:B------:R-:W-:-:S03]  /*63a0*/  ULOP3.LUT UR5, URZ, UR4, URZ, 0x33, !UPT ;  /* 0x00000004ff057292 */ /* 0x000fc6000f8e33ff */
[----:B------:R-:W-:Y:S02]  /*63b0*/  VOTEU.ANY UR4, UPT, PT ;  /* 0x0000000000047886 */ /* 0x000fe400038e0100 */
[----:B------:R-:W-:Y:S01]  /*63c0*/  UFLO.U32 UR4, UR4 ;  /* 0x00000004000472bd */ /* 0x000fe200080e0000 */
[----:B------:R-:W-:-:S04]  /*63d0*/  IMAD.U32 R0, RZ, RZ, UR5 ;  /* 0x00000005ff007e24 */ /* 0x000fc8000f8e00ff */
[----:B------:R-:W3:Y:S02]  /*63e0*/  REDUX UR8, R0 ;  /* 0x00000000000873c4 */ /* 0x000ee40000000000 */
[----:B------:R1:W-:Y:S02]  /*63f0*/  UTCATOMSWS.AND URZ, UR5 ;  /* 0x0000000500ff79e3 */ /* 0x0003e40008000000 */
[----:B-1----:R-:W-:Y:S01]  /*6400*/  ISETP.EQ.U32.AND P0, PT, R2, UR4, PT ;  /* 0x0000000402007c0c */ /* 0x002fe2000bf02070 */
[----:B--2---:R-:W-:Y:S02]  /*6410*/  IMAD.U32 R2, RZ, RZ, UR7 ;  /* 0x00000007ff027e24 */ /* 0x004fe4000f8e00ff */
[----:B---3--:R-:W-:-:S10]  /*6420*/  IMAD.U32 R3, RZ, RZ, UR8 ;  /* 0x00000008ff037e24 */ /* 0x008fd4000f8e00ff */
[----:B------:R1:W-:Y:S04]  /*6430*/  @P0 ATOMS.AND RZ, [UR6+0x14], R3 ;  /* 0x00001403ffff098c */ /* 0x0003e8000a800006 */
[----:B------:R1:W-:Y:S01]  /*6440*/  @P0 ATOMS.AND RZ, [UR6+0x18], R2 ;  /* 0x00001802ffff098c */ /* 0x0003e2000a800006 */
[----:B------:R-:W-:Y:S05]  /*6450*/  BRA `(.L_x_109) ;  /* 0x0000000000147947 */ /* 0x000fea0003800000 */
.L_x_108:
[----:B------:R-:W-:Y:S02]  /*6460*/  MOV R2, 0x6480 ;  /* 0x0000648000027802 */ /* 0x000fe40000000f00 */
[----:B----45:R-:W-:Y:S05]  /*6470*/  CALL.REL.NOINC `($__internal_0_$__cuda_sm10x_tcgen05_guardrail_trap_col_being_dealloced_not_returned_by_alloc) ;  /* 0x0000005000407944 */ /* 0x030fea0003c00000 */
[----:B------:R-:W-:Y:S05]  /*6480*/  BRA `(.L_x_109) ;  /* 0x0000000000087947 */ /* 0x000fea0003800000 */
.L_x_107:
[----:B------:R-:W-:Y:S02]  /*6490*/  MOV R2, 0x64b0 ;  /* 0x000064b000027802 */ /* 0x000fe40000000f00 */
[----:B----45:R-:W-:Y:S05]  /*64a0*/  CALL.REL.NOINC `($__internal_2_$__cuda_sm10x_tcgen05_guardrail_trap_unallocated_columns_being_dealloced) ;  /* 0x00000050004c7944 */ /* 0x030fea0003c00000 */
.L_x_109:
[----:B------:R-:W-:Y:S01]  /*64b0*/  NOP ;  /* 0x0000000000007918 */ /* 0x000fe20000000000 */
[----:B------:R-:W-:Y:S05]  /*64c0*/  EXIT ;  /* 0x000000000000794d */ /* 0x000fea0003800000 */
.L_x_93:
[----:B------:R-:W2:Y:S01]  /*64d0*/  LDCU UR5, c[0x0][0x384] ;  /* 0x00007080ff0577ac */ /* 0x000ea20008000800 */
[----:B------:R-:W-:Y:S02]  /*64e0*/  UISETP.NE.OR UP0, UPT, UR15, 0x3, !UP2 ;  /* 0x000000030f00788c */ /* 0x000fe4000d705670 */
[----:B--2---:R-:W-:-:S07]  /*64f0*/  UIADD3 UR5, UPT, UPT, UR5, 0x3f, URZ ;  /* 0x0000003f05057890 */ /* 0x004fce000fffe0ff */
[----:B------:R-:W-:Y:S05]  /*6500*/  BRA.U UP0, `(.L_x_110) ;  /* 0x00000011009c7547 */ /* 0x000fea000b800000 */
[----:B------:R-:W2:Y:S01]  /*6510*/  LDCU UR51, c[0x0][0x388] ;  /* 0x00007100ff3377ac */ /* 0x000ea20008000800 */
[----:B------:R-:W3:Y:S01]  /*6520*/  S2UR UR14, SR_CgaCtaId ;  /* 0x00000000000e79c3 */ /* 0x000ee20000008800 */
[----:B------:R-:W-:Y:S01]  /*6530*/  R2UR UR49, R70 ;  /* 0x00000000463172ca */ /* 0x000fe200000e0000 */
[----:B------:R-:W-:Y:S01]  /*6540*/  IMAD.MOV.U32 R11, RZ, RZ, 0x1 ;  /* 0x00000001ff0b7424 */ /* 0x000fe200078e00ff */
[----:B------:R-:W-:Y:S01]  /*6550*/  USHF.R.S32.HI UR4, URZ, 0x1f, UR5 ;  /* 0x0000001fff047899 */ /* 0x000fe20008011405 */
[----:B------:R-:W-:Y:S01]  /*6560*/  R2UR UR44, R71 ;  /* 0x00000000472c72ca */ /* 0x000fe200000e0000 */
[----:B------:R-:W4:Y:S01]  /*6570*/  LDCU UR18, c[0x0][0xc0c] ;  /* 0x00018180ff1277ac */ /* 0x000f220008000800 */
[----:B------:R-:W-:Y:S01]  /*6580*/  IMAD.MOV.U32 R10, RZ, RZ, RZ ;  /* 0x000000ffff0a7224 */ /* 0x000fe200078e00ff */
[----:B------:R-:W-:Y:S01]  /*6590*/  ULEA.HI UR4, UR4, UR5, URZ, 0x6 ;  /* 0x0000000504047291 */ /* 0x000fe2000f8f30ff */
[----:B------:R-:W1:Y:S03]  /*65a0*/  LDCU UR38, c[0x0][0x370] ;  /* 0x00006e00ff2677ac */ /* 0x000e660008000800 */
[----:B------:R-:W-:Y:S01]  /*65b0*/  USHF.R.S32.HI UR29, URZ, 0x6, UR4 ;  /* 0x00000006ff1d7899 */ /* 0x000fe20008011404 */
[----:B--2---:R-:W-:Y:S01]  /*65c0*/  IMAD.U32 R0, RZ, RZ, UR51 ;  /* 0x00000033ff007e24 */ /* 0x004fe2000f8e00ff */
[----:B------:R-:W1:Y:S04]  /*65d0*/  LDCU.128 UR32, c[0x0][0xc10] ;  /* 0x00018200ff2077ac */ /* 0x000e680008000c00 */
[----:B------:R-:W-:Y:S01]  /*65e0*/  IMAD.U32 R5, RZ, RZ, UR29 ;  /* 0x0000001dff057e24 */ /* 0x000fe2000f8e00ff */
[----:B------:R-:W-:Y:S01]  /*65f0*/  IABS R0, R0 ;  /* 0x0000000000007213 */ /* 0x000fe20000000000 */
[----:B------:R-:W2:Y:S03]  /*6600*/  LDCU UR4, c[0x0][0xc30] ;  /* 0x00018600ff0477ac */ /* 0x000ea60008000800 */
[----:B------:R-:W-:Y:S01]  /*6610*/  IABS R2, R5 ;  /* 0x0000000500027213 */ /* 0x000fe20000000000 */
[----:B------:R-:W3:Y:S01]  /*6620*/  LDCU UR37, c[0x0][0x374] ;  /* 0x00006e80ff2577ac */ /* 0x000ee20008000800 */
[----:B------:R-:W-:-:S02]  /*6630*/  R2UR UR27, R0 ;  /* 0x00000000001b72ca */ /* 0x000fc400000e0000 */
[----:B------:R-:W-:Y:S01]  /*6640*/  R2UR UR28, R2 ;  /* 0x00000000021c72ca */ /* 0x000fe200000e0000 */
[----:B------:R-:W3:Y:S01]  /*6650*/  LDCU.64 UR8, c[0x0][0x348] ;  /* 0x00006900ff0877ac */ /* 0x000ee20008000a00 */
[----:B------:R-:W-:Y:S01]  /*6660*/  IABS R5, R5 ;  /* 0x0000000500057213 */ /* 0x000fe20000000000 */
[----:B------:R-:W3:Y:S04]  /*6670*/  LDCU UR53, c[0x0][0xc20] ;  /* 0x00018400ff3577ac */ /* 0x000ee80008000800 */
[----:B------:R-:W-:Y:S01]  /*6680*/  IMAD.MOV R5, RZ, RZ, -R5 ;  /* 0x000000ffff057224 */ /* 0x000fe200078e0a05 */
[----:B------:R-:W3:Y:S03]  /*6690*/  LDCU UR36, c[0x0][0x38c] ;  /* 0x00007180ff2477ac */ /* 0x000ee60008000800 */
[----:B------:R-:W3:Y:S01]  /*66a0*/  I2F.RP R2, UR27 ;  /* 0x0000001b00027d06 */ /* 0x000ee20008209400 */
[----:B------:R-:W-:Y:S01]  /*66b0*/  R2UR UR47, R5 ;  /* 0x00000000052f72ca */ /* 0x000fe200000e0000 */
[----:B----4-:R-:W-:-:S02]  /*66c0*/  UISETP.NE.AND UP2, UPT, UR18, 0x1, UPT ;  /* 0x000000011200788c */ /* 0x010fc4000bf45270 */
[----:B--2---:R-:W-:Y:S02]  /*66d0*/  UISETP.NE.AND UP2, UPT, UR4, 0x1, UPT ;  /* 0x000000010400788c */ /* 0x004fe4000bf45270 */
[----:B-1----:R-:W-:Y:S02]  /*66e0*/  UIMAD.WIDE.U32 UR10, UR38, UR32, URZ ;  /* 0x00000020260a72a5 */ /* 0x002fe4000f8e00ff */
[----:B------:R-:W1:Y:S01]  /*66f0*/  I2F.RP R4, UR28 ;  /* 0x0000001c00047d06 */ /* 0x000e620008209400 */
[----:B------:R-:W-:Y:S01]  /*6700*/  UMOV UR19, 0x400 ;  /* 0x0000040000137882 */ /* 0x000fe20000000000 */
[----:B---3--:R-:W-:Y:S02]  /*6710*/  UIMAD.WIDE.U32 UR12, UR37, UR35, URZ ;  /* 0x00000023250c72a5 */ /* 0x008fe4000f8e00ff */
[----:B------:R-:W-:Y:S02]  /*6720*/  ULEA UR19, UR14, UR19, 0x18 ;  /* 0x000000130e137291 */ /* 0x000fe4000f8ec0ff */
[----:B------:R-:W-:-:S02]  /*6730*/  UISETP.NE.AND UP0, UPT, UR39, 0x1, UPT ;  /* 0x000000012700788c */ /* 0x000fc4000bf05270 */
[----:B------:R2:W3:Y:S01]  /*6740*/  MUFU.RCP R0, R2 ;  /* 0x0000000200007308 */ /* 0x0004e20000001000 */
[----:B------:R-:W-:Y:S02]  /*6750*/  UIADD3 UR30, UP0, UPT, UR8, 0x680, URZ ;  /* 0x00000680081e7890 */ /* 0x000fe4000ff1e0ff */
[----:B------:R-:W-:Y:S02]  /*6760*/  UIADD3 UR48, UPT, UPT, UR19, 0x360, URZ ;  /* 0x0000036013307890 */ /* 0x000fe4000fffe0ff */
[----:B------:R-:W-:Y:S02]  /*6770*/  UIADD3 UR46, UPT, UPT, UR19, 0x388, URZ ;  /* 0x00000388132e7890 */ /* 0x000fe4000fffe0ff */
[----:B------:R-:W-:Y:S01]  /*6780*/  UISETP.GE.AND UP1, UPT, UR39, 0x1, UPT ;  /* 0x000000012700788c */ /* 0x000fe2000bf26270 */
[----:B-1----:R-:W1:Y:S01]  /*6790*/  MUFU.RCP R4, R4 ;  /* 0x0000000400047308 */ /* 0x002e620000001000 */
[----:B------:R-:W-:Y:S01]  /*67a0*/  UMOV UR42, UR13 ;  /* 0x0000000d002a7c82 */ /* 0x000fe20008000000 */
[----:B------:R-:W-:-:S02]  /*67b0*/  UISETP.NE.AND UP1, UPT, UR34, 0x1, UPT ;  /* 0x000000012200788c */ /* 0x000fc4000bf25270 */
[----:B------:R-:W-:Y:S02]  /*67c0*/  UIADD3.X UR31, UPT, UPT, URZ, UR9, URZ, UP0, !UPT ;  /* 0x00000009ff1f7290 */ /* 0x000fe400087fe4ff */
[----:B------:R-:W-:Y:S01]  /*67d0*/  UPLOP3.LUT UP4, UPT, UPT, UPT, UPT, 0x40, 0x4 ;  /* 0x000000000004789c */ /* 0x000fe20003f8e870 */
[----:B------:R-:W4:Y:S01]  /*67e0*/  LDCU.64 UR16, c[0x0][0xc28] ;  /* 0x00018500ff1077ac */ /* 0x000f220008000a00 */
[----:B--2---:R-:W2:Y:S01]  /*67f0*/  LDC.64 R2, c[0x0][0x988] ;  /* 0x00026200ff027b82 */ /* 0x004ea20000000a00 */
[----:B---3--:R-:W-:Y:S01]  /*6800*/  VIADD R0, R0, 0xffffffe ;  /* 0x0ffffffe00007836 */ /* 0x008fe20000000000 */
[----:B------:R-:W-:Y:S02]  /*6810*/  UIADD3 UR8, UPT, UPT, UR19, 0x400, URZ ;  /* 0x0000040013087890 */ /* 0x000fe4000fffe0ff */
[----:B------:R-:W-:-:S03]  /*6820*/  UIADD3 UR9, UPT, UPT, UR19, 0x360, URZ ;  /* 0x0000036013097890 */ /* 0x000fc6000fffe0ff */
[----:B------:R-:W3:Y:S01]  /*6830*/  F2I.FTZ.U32.TRUNC.NTZ R0, R0 ;  /* 0x0000000000007305 */ /* 0x000ee2000021f000 */
[----:B-1----:R-:W-:Y:S01]  /*6840*/  VIADD R4, R4, 0xffffffe ;  /* 0x0ffffffe04047836 */ /* 0x002fe20000000000 */
[----:B------:R-:W-:Y:S02]  /*6850*/  UPRMT UR48, UR14, 0x654, UR48 ;  /* 0x000006540e307896 */ /* 0x000fe40008000030 */
[----:B------:R-:W-:Y:S02]  /*6860*/  UPRMT UR46, URZ, 0x654, UR46 ;  /* 0x00000654ff2e7896 */ /* 0x000fe4000800002e */
[----:B------:R-:W-:Y:S02]  /*6870*/  USHF.R.U32.HI UR43, URZ, UR33, UR11 ;  /* 0x00000021ff2b7299 */ /* 0x000fe4000801160b */
[----:B------:R-:W1:Y:S01]  /*6880*/  F2I.FTZ.U32.TRUNC.NTZ R4, R4 ;  /* 0x0000000400047305 */ /* 0x000e62000021f000 */
[----:B------:R-:W-:Y:S02]  /*6890*/  USHF.R.U32.HI UR42, URZ, UR53, UR42 ;  /* 0x00000035ff2a7299 */ /* 0x000fe4000801162a */
[----:B------:R-:W-:-:S02]  /*68a0*/  UISETP.NE.AND UP1, UPT, UR51, URZ, UPT ;  /* 0x000000ff3300728c */ /* 0x000fc4000bf25270 */
[----:B------:R-:W-:Y:S01]  /*68b0*/  UISETP.NE.AND UP0, UPT, UR36, URZ, UPT ;  /* 0x000000ff2400728c */ /* 0x000fe2000bf05270 */
[----:B---3--:R-:W-:Y:S01]  /*68c0*/  R2UR UR7, R0 ;  /* 0x00000000000772ca */ /* 0x008fe200000e0000 */
[----:B------:R-:W-:Y:S01]  /*68d0*/  UISETP.NE.AND UP6, UPT, UR29, URZ, UPT ;  /* 0x000000ff1d00728c */ /* 0x000fe2000bfc5270 */
[----:B--2---:R-:W-:-:S04]  /*68e0*/  ISETP.NE.U32.AND P0, PT, R2, RZ, PT ;  /* 0x000000ff0200720c */ /* 0x004fc80003f05070 */
[----:B------:R-:W-:Y:S02]  /*68f0*/  ISETP.NE.AND.EX P0, PT, R3, RZ, PT, P0 ;  /* 0x000000ff0300720c */ /* 0x000fe40003f05300 */
[----:B-1----:R-:W-:Y:S01]  /*6900*/  R2UR UR5, R4 ;  /* 0x00000000040572ca */ /* 0x002fe200000e0000 */
[----:B------:R-:W1:Y:S04]  /*6910*/  LDC.64 R2, c[0x0][0x990] ;  /* 0x00026400ff027b82 */ /* 0x000e680000000a00 */
[----:B------:R-:W-:-:S04]  /*6920*/  UIADD3 UR4, UPT, UPT, URZ, -UR7, URZ ;  /* 0x80000007ff047290 */ /* 0x000fc8000fffe0ff */
[----:B------:R-:W-:Y:S02]  /*6930*/  UIMAD UR40, UR4, UR27, URZ ;  /* 0x0000001b042872a4 */ /* 0x000fe4000f8e02ff */
[----:B------:R-:W-:Y:S01]  /*6940*/  VOTEU.ANY UP5, P0 ;  /* 0x0000000000ff7886 */ /* 0x000fe200000a0100 */
[----:B------:R-:W-:Y:S01]  /*6950*/  UMOV UR4, URZ ;  /* 0x000000ff00047c82 */ /* 0x000fe20008000000 */
[----:B------:R-:W-:-:S04]  /*6960*/  UIADD3 UR6, UPT, UPT, URZ, -UR5, URZ ;  /* 0x80000005ff067290 */ /* 0x000fc8000fffe0ff */
[----:B------:R-:W-:-:S03]  /*6970*/  UIMAD UR10, UR6, UR28, URZ ;  /* 0x0000001c060a72a4 */ /* 0x000fc6000f8e02ff */
[----:B------:R-:W-:Y:S01]  /*6980*/  UMOV UR6, URZ ;  /* 0x000000ff00067c82 */ /* 0x000fe20008000000 */
[----:B------:R-:W-:Y:S02]  /*6990*/  UIMAD.WIDE.U32 UR4, UR5, UR10, UR4 ;  /* 0x0000000a050472a5 */ /* 0x000fe4000f8e0004 */
[----:B------:R-:W-:-:S07]  /*69a0*/  UIMAD.WIDE.U32 UR40, UR7, UR40, UR6 ;  /* 0x00000028072872a5 */ /* 0x000fce000f8e0006 */
[----:B------:R-:W-:Y:S01]  /*69b0*/  UMOV UR40, UR41 ;  /* 0x0000002900287c82 */ /* 0x000fe20008000000 */
[----:B----4-:R-:W-:-:S05]  /*69c0*/  UMOV UR41, UR5 ;  /* 0x0000000500297c82 */ /* 0x010fca0008000000 */
.L_x_120:
[----:B------:R-:W-:Y:S04]  /*69d0*/  SHF.L.U32 R5, R10, 0x1f, RZ ;  /* 0x0000001f0a057819 */ /* 0x000fe800000006ff */
[----:B------:R-:W2:Y:S02]  /*69e0*/  SYNCS.PHASECHK.TRANS64.TRYWAIT P0, [UR19+0x380], R5 ;  /* 0x00038005ff0075a7 */ /* 0x000ea40008001113 */
[----:B-12---:R-:W-:Y:S05]  /*69f0*/  @!P0 BRA `(.L_x_111) ;  /* 0x0000004800548947 */ /* 0x006fea0003800000 */
.L_x_264:
[----:B--2---:R-:W2:Y:S01]  /*6a00*/  LDS.128 R4, [UR19+0x3c0] ;  /* 0x0003c013ff047984 */ /* 0x004ea20008000c00 */
[----:B------:R-:W-:Y:S01]  /*6a10*/  UISETP.GE.AND UP0, UPT, UR39, 0x1, UPT ;  /* 0x000000012700788c */ /* 0x000fe2000bf06270 */
[----:B------:R-:W-:Y:S01]  /*6a20*/  @!PT LDS RZ, [RZ] ;  /* 0x00000000fffff984 */ /* 0x000fe20000000800 */
[----:B------:R-:W-:Y:S01]  /*6a30*/  @!PT LDS RZ, [RZ] ;  /* 0x00000000fffff984 */ /* 0x000fe20000000800 */
[----:B------:R-:W-:Y:S01]  /*6a40*/  @!PT LDS RZ, [RZ] ;  /* 0x00000000fffff984 */ /* 0x000fe20000000800 */
[----:B------:R-:W-:Y:S01]  /*6a50*/  @!PT LDS RZ, [RZ] ;  /* 0x00000000fffff984 */ /* 0x000fe20000000800 */
[----:B------:R3:W-:Y:S06]  /*6a60*/  MEMBAR.ALL.CTA ;  /* 0x0000000000007992 */ /* 0x0007ec0000008000 */
[----:B---3--:R-:W3:Y:S02]  /*6a70*/  FENCE.VIEW.ASYNC.S ;  /* 0x00000000000073c6 */ /* 0x008ee40000000000 */
[----:B---3--:R-:W-:Y:S01]  /*6a80*/  SYNCS.ARRIVE.TRANS64.RED.A1T0 RZ, [UR46], RZ ;  /* 0x000000ffffff79a7 */ /* 0x008fe2000810042e */
[----:B--2---:R-:W-:Y:S11]  /*6a90*/  LOP3.LUT P0, RZ, R6, 0x1, RZ, 0xc0, !PT ;  /* 0x0000000106ff7812 */ /* 0x004ff6000780c0ff */
[----:B------:R-:W-:Y:S02]  /*6aa0*/  @!UPT UIADD3 URZ, UPT, UPT, URZ, URZ, URZ ;  /* 0x000000fffffff290 */ /* 0x000fe4000fffe0ff */
[----:B------:R-:W-:Y:S01]  /*6ab0*/  VOTEU.ANY UP1, P0 ;  /* 0x0000000000ff7886 */ /* 0x000fe20000020100 */
[----:B------:R-:W-:Y:S11]  /*6ac0*/  PLOP3.LUT P0, PT, PT, PT, UP1, 0x80, 0x8 ;  /* 0x000000000008781c */ /* 0x000ff60003f0f018 */
[----:B------:R-:W-:Y:S02]  /*6ad0*/  @!UPT UIADD3 URZ, UPT, UPT, URZ, URZ, URZ ;  /* 0x000000fffffff290 */ /* 0x000fe4000fffe0ff */
[----:B------:R-:W-:Y:S02]  /*6ae0*/  @P0 MOV R8, R4 ;  /* 0x0000000400080202 */ /* 0x000fe40000000f00 */
[----:B------:R-:W-:Y:S02]  /*6af0*/  @P0 LOP3.LUT R0, R5, 0xffff, RZ, 0xc0, !PT ;  /* 0x0000ffff05000812 */ /* 0x000fe400078ec0ff */
[----:B------:R-:W-:Y:S02]  /*6b00*/  @P0 R2UR UR5, R8 ;  /* 0x00000000080502ca */ /* 0x000fe400000e0000 */
[----:B------:R-:W-:Y:S11]  /*6b10*/  @P0 R2UR UR4, R0 ;  /* 0x00000000000402ca */ /* 0x000ff600000e0000 */
[----:B------:R-:W-:Y:S02]  /*6b20*/  @UP1 UMOV UR15, UR5 ;  /* 0x00000005000f1c82 */ /* 0x000fe40008000000 */
[----:B------:R-:W-:Y:S01]  /*6b30*/  @UP1 UMOV UR7, UR4 ;  /* 0x0000000400071c82 */ /* 0x000fe20008000000 */
[----:B------:R-:W-:Y:S05]  /*6b40*/  BRA.U !UP0, `(.L_x_112) ;  /* 0x0000000108c07547 */ /* 0x000fea000b800000 */
[----:B------:R-:W-:Y:S02]  /*6b50*/  UIMAD.WIDE.U32 UR12, UR7, UR35, URZ ;  /* 0x00000023070c72a5 */ /* 0x000fe4000f8e00ff */
[----:B------:R-:W-:Y:S02]  /*6b60*/  UP2UR UR14, UPR, URZ, 0x4 ;  /* 0x00000004ff0e7883 */ /* 0x000fe40008000000 */
[----:B------:R-:W-:Y:S02]  /*6b70*/  UISETP.NE.AND UP2, UPT, UR34, 0x1, UPT ;  /* 0x000000012200788c */ /* 0x000fe4000bf45270 */
[----:B------:R-:W-:Y:S02]  /*6b80*/  UIMAD.WIDE.U32 UR20, UR15, UR32, URZ ;  /* 0x000000200f1472a5 */ /* 0x000fe4000f8e00ff */
[----:B------:R-:W-:Y:S02]  /*6b90*/  USEL UR4, UR37, UR42, !UP2 ;  /* 0x0000002a25047287 */ /* 0x000fe4000d000000 */
[----:B------:R-:W-:Y:S02]  /*6ba0*/  UISETP.NE.AND UP0, UPT, UR18, 0x1, UPT ;  /* 0x000000011200788c */ /* 0x000fe4000bf05270 */
[----:B------:R-:W-:Y:S02]  /*6bb0*/  UP2UR UR26, UPR, URZ, 0x2 ;  /* 0x00000002ff1a7883 */ /* 0x000fe40008000000 */
[----:B------:R-:W-:Y:S02]  /*6bc0*/  UISETP.NE.AND UP1, UPT, UR39, 0x1, UPT ;  /* 0x000000012700788c */ /* 0x000fe4000bf25270 */
[----:B------:R-:W-:Y:S02]  /*6bd0*/  UIMAD.WIDE.U32 UR22, UR4, UR16, URZ ;  /* 0x00000010041672a5 */ /* 0x000fe4000f8e00ff */
[----:B------:R-:W-:Y:S01]  /*6be0*/  USEL UR10, UR38, UR43, !UP0 ;  /* 0x0000002b260a7287 */ /* 0x000fe2000c000000 */
[----:B------:R-:W-:Y:S02]  /*6bf0*/  UMOV UR5, UR13 ;  /* 0x0000000d00057c82 */ /* 0x000fe40008000000 */
[----:B------:R-:W-:Y:S02]  /*6c00*/  USHF.R.U32.HI UR6, URZ, UR53, UR5 ;  /* 0x00000035ff067299 */ /* 0x000fe40008011605 */
[----:B------:R-:W-:Y:S02]  /*6c10*/  UIMAD.WIDE.U32 UR24, UR10, UR16, URZ ;  /* 0x000000100a1872a5 */ /* 0x000fe4000f8e00ff */
[----:B------:R-:W-:Y:S02]  /*6c20*/  USEL UR6, UR7, UR6, !UP2 ;  /* 0x0000000607067287 */ /* 0x000fe4000d000000 */
[----:B------:R-:W-:Y:S02]  /*6c30*/  UISETP.NE.AND UP2, UPT, UR14, URZ, UPT ;  /* 0x000000ff0e00728c */ /* 0x000fe4000bf45270 */
[----:B------:R-:W-:Y:S01]  /*6c40*/  UIMAD.WIDE.U32 UR12, UR6, UR16, URZ ;  /* 0x00000010060c72a5 */ /* 0x000fe2000f8e00ff */
[----:B------:R-:W-:Y:S02]  /*6c50*/  UMOV UR5, UR21 ;  /* 0x0000001500057c82 */ /* 0x000fe40008000000 */
[----:B------:R-:W-:Y:S03]  /*6c60*/  USHF.R.U32.HI UR11, URZ, UR33, UR5 ;  /* 0x00000021ff0b7299 */ /* 0x000fe60008011605 */
[----:B------:R-:W-:Y:S02]  /*6c70*/  UMOV UR5, UR23 ;  /* 0x0000001700057c82 */ /* 0x000fe40008000000 */
[----:B------:R-:W-:Y:S03]  /*6c80*/  @UP1 USHF.R.U32.HI UR4, URZ, UR17, UR5 ;  /* 0x00000011ff041299 */ /* 0x000fe60008011605 */
[----:B------:R-:W-:Y:S01]  /*6c90*/  UMOV UR5, UR25 ;  /* 0x0000001900057c82 */ /* 0x000fe20008000000 */
[----:B------:R-:W-:Y:S02]  /*6ca0*/  UIMAD UR4, UR39, UR4, URZ ;  /* 0x00000004270472a4 */ /* 0x000fe4000f8e02ff */
[----:B------:R-:W-:Y:S02]  /*6cb0*/  @UP1 USHF.R.U32.HI UR10, URZ, UR17, UR5 ;  /* 0x00000011ff0a1299 */ /* 0x000fe40008011605 */
[----:B------:R-:W-:Y:S02]  /*6cc0*/  USEL UR5, UR15, UR11, !UP0 ;  /* 0x0000000b0f057287 */ /* 0x000fe4000c000000 */
[----:B------:R-:W-:Y:S02]  /*6cd0*/  UIMAD UR11, UR39, UR10, URZ ;  /* 0x0000000a270b72a4 */ /* 0x000fe4000f8e02ff */
[----:B------:R-:W-:Y:S03]  /*6ce0*/  UISETP.GE.AND UP0, UPT, UR6, UR4, UPT ;  /* 0x000000040600728c */ /* 0x000fe6000bf06270 */
[----:B------:R-:W-:Y:S01]  /*6cf0*/  UMOV UR4, UR13 ;  /* 0x0000000d00047c82 */ /* 0x000fe20008000000 */
[----:B------:R-:W-:Y:S02]  /*6d00*/  UISETP.GE.OR UP0, UPT, UR5, UR11, UP0 ;  /* 0x0000000b0500728c */ /* 0x000fe40008706670 */
[----:B------:R-:W-:Y:S02]  /*6d10*/  USHF.R.U32.HI UR4, URZ, UR17, UR4 ;  /* 0x00000011ff047299 */ /* 0x000fe40008011604 */
[----:B------:R-:W-:Y:S02]  /*6d20*/  UIMAD.WIDE.U32 UR12, UR5, UR16, URZ ;  /* 0x00000010050c72a5 */ /* 0x000fe4000f8e00ff */
[----:B------:R-:W-:Y:S04]  /*6d30*/  USEL UR14, UR6, UR4, !UP1 ;  /* 0x00000004060e7287 */ /* 0x000fe8000c800000 */
[----:B------:R-:W-:Y:S01]  /*6d40*/  UIADD3 UR11, UPT, UPT, -UR14, URZ, URZ ;  /* 0x000000ff0e0b7290 */ /* 0x000fe2000fffe1ff */
[----:B------:R-:W-:Y:S02]  /*6d50*/  @!UP0 UMOV UR4, UR13 ;  /* 0x0000000d00048c82 */ /* 0x000fe40008000000 */
[----:B------:R-:W-:Y:S02]  /*6d60*/  @!UP0 USHF.R.U32.HI UR4, URZ, UR17, UR4 ;  /* 0x00000011ff048299 */ /* 0x000fe40008011604 */
[----:B------:R-:W-:Y:S02]  /*6d70*/  UIMAD UR11, UR39, UR11, UR6 ;  /* 0x0000000b270b72a4 */ /* 0x000fe4000f8e0206 */
[----:B------:R-:W-:Y:S02]  /*6d80*/  @!UP0 USEL UR4, UR5, UR4, !UP1 ;  /* 0x0000000405048287 */ /* 0x000fe4000c800000 */
[----:B------:R-:W-:Y:S02]  /*6d90*/  UISETP.NE.AND UP1, UPT, UR26, URZ, UPT ;  /* 0x000000ff1a00728c */ /* 0x000fe4000bf25270 */
[----:B------:R-:W-:Y:S02]  /*6da0*/  @!UP0 UIMAD UR11, UR10, UR11, UR4 ;  /* 0x0000000b0a0b82a4 */ /* 0x000fe4000f8e0204 */
[----:B------:R-:W-:Y:S02]  /*6db0*/  @!UP0 UIADD3 UR12, UPT, UPT, UR14, -UR4, URZ ;  /* 0x800000040e0c8290 */ /* 0x000fe4000fffe0ff */
[----:B------:R-:W-:Y:S02]  /*6dc0*/  UIADD3 UR4, UPT, UPT, -UR5, URZ, URZ ;  /* 0x000000ff05047290 */ /* 0x000fe4000fffe1ff */
[----:B------:R-:W-:Y:S02]  /*6dd0*/  UIADD3 UR10, UPT, UPT, -UR6, URZ, URZ ;  /* 0x000000ff060a7290 */ /* 0x000fe4000fffe1ff */
[----:B------:R-:W-:Y:S02]  /*6de0*/  @!UP0 UIMAD UR6, UR12, UR39, UR5 ;  /* 0x000000270c0682a4 */ /* 0x000fe4000f8e0205 */
[----:B------:R-:W-:Y:S02]  /*6df0*/  UIMAD UR15, UR18, UR4, UR15 ;  /* 0x00000004120f72a4 */ /* 0x000fe4000f8e020f */
[----:B------:R-:W-:Y:S01]  /*6e00*/  UIMAD UR7, UR34, UR10, UR7 ;  /* 0x0000000a220772a4 */ /* 0x000fe2000f8e0207 */
[----:B------:R-:W-:Y:S02]  /*6e10*/  @!UP0 UMOV UR5, UR11 ;  /* 0x0000000b00058c82 */ /* 0x000fe40008000000 */
[----:B------:R-:W-:Y:S02]  /*6e20*/  UIMAD UR15, UR5, UR18, UR15 ;  /* 0x00000012050f72a4 */ /* 0x000fe4000f8e020f */
[----:B------:R-:W-:Y:S11]  /*6e30*/  UIMAD UR7, UR6, UR34, UR7 ;  /* 0x00000022060772a4 */ /* 0x000ff6000f8e0207 */
[----:B------:R-:W-:Y:S01]  /*6e40*/  @!UPT UIADD3 URZ, UPT, UPT, URZ, URZ, URZ ;  /* 0x000000fffffff290 */ /* 0x000fe2000fffe0ff */
.L_x_112:
[----:B------:R-:W2:Y:S01]  /*6e50*/  @!UP2 LDCU.128 UR20, c[0x0][0xc10] ;  /* 0x00018200ff14a7ac */ /* 0x000ea20008000c00 */
[C---:B-1----:R-:W-:Y:S02]  /*6e60*/  ISETP.NE.U32.AND P2, PT, R2.reuse, RZ, PT ;  /* 0x000000ff0200720c */ /* 0x042fe40003f45070 */
[----:B------:R-:W-:Y:S02]  /*6e70*/  ISETP.NE.U32.AND P1, PT, R2, RZ, PT ;  /* 0x000000ff0200720c */ /* 0x000fe40003f25070 */
[C---:B------:R-:W-:Y:S02]  /*6e80*/  ISETP.NE.AND.EX P2, PT, R3.reuse, RZ, PT, P2 ;  /* 0x000000ff0300720c */ /* 0x040fe40003f45320 */
[----:B------:R-:W-:Y:S01]  /*6e90*/  ISETP.NE.AND.EX P1, PT, R3, RZ, PT, P1 ;  /* 0x000000ff0300720c */ /* 0x000fe20003f25310 */
[----:B------:R-:W1:Y:S01]  /*6ea0*/  @!UP2 LDCU UR5, c[0x0][0xc0c] ;  /* 0x00018180ff05a7ac */ /* 0x000e620008000800 */
[----:B------:R-:W-:Y:S01]  /*6eb0*/  SHF.L.U32 R8, R11, 0x1f, RZ ;  /* 0x0000001f0b087819 */ /* 0x000fe200000006ff */
[----:B--2---:R-:W-:Y:S07]  /*6ec0*/  UIMAD.WIDE.U32 UR10, UR15, UR20, URZ ;  /* 0x000000140f0a72a5 */ /* 0x004fee000f8e00ff */
[----:B------:R-:W-:Y:S01]  /*6ed0*/  @!UP2 UMOV UR4, UR11 ;  /* 0x0000000b0004ac82 */ /* 0x000fe20008000000 */
[----:B-1----:R-:W-:Y:S02]  /*6ee0*/  @!UP2 UISETP.NE.AND UP0, UPT, UR5, 0x1, UPT ;  /* 0x000000010500a88c */ /* 0x002fe4000bf05270 */
[----:B------:R-:W-:Y:S02]  /*6ef0*/  @!UP2 USHF.R.U32.HI UR4, URZ, UR21, UR4 ;  /* 0x00000015ff04a299 */ /* 0x000fe40008011604 */
[----:B------:R-:W-:Y:S02]  /*6f00*/  UIMAD.WIDE.U32 UR10, UR7, UR23, URZ ;  /* 0x00000017070a72a5 */ /* 0x000fe4000f8e00ff */
[----:B------:R-:W-:Y:S02]  /*6f10*/  @!UP2 USEL UR12, UR15, UR4, !UP0 ;  /* 0x000000040f0ca287 */ /* 0x000fe4000c000000 */
[----:B------:R-:W-:Y:S03]  /*6f20*/  @!UP2 UISETP.NE.AND UP0, UPT, UR22, 0x1, UPT ;  /* 0x000000011600a88c */ /* 0x000fe6000bf05270 */
[----:B------:R-:W-:Y:S02]  /*6f30*/  @!UP2 UMOV UR6, UR11 ;  /* 0x0000000b0006ac82 */ /* 0x000fe40008000000 */
[----:B------:R-:W1:Y:S02]  /*6f40*/  @!UP2 LDCU UR4, c[0x0][0xc20] ;  /* 0x00018400ff04a7ac */ /* 0x000e640008000800 */
[----:B-1----:R-:W-:Y:S04]  /*6f50*/  @!UP2 USHF.R.U32.HI UR6, URZ, UR4, UR6 ;  /* 0x00000004ff06a299 */ /* 0x002fe80008011606 */
[----:B------:R-:W-:Y:S04]  /*6f60*/  @!UP2 USEL UR6, UR7, UR6, !UP0 ;  /* 0x000000060706a287 */ /* 0x000fe8000c000000 */
[----:B------:R-:W-:Y:S02]  /*6f70*/  @!UP2 UIADD3 UR4, UPT, UPT, -UR12, UR6, URZ ;  /* 0x000000060c04a290 */ /* 0x000fe4000fffe1ff */
[----:B------:R-:W-:Y:S02]  /*6f80*/  @!UP2 UIADD3 UR6, UPT, UPT, UR12, -UR6, URZ ;  /* 0x800000060c06a290 */ /* 0x000fe4000fffe0ff */
[----:B------:R-:W-:Y:S02]  /*6f90*/  @!UP2 UIMAD UR15, UR4, UR5, UR15 ;  /* 0x00000005040fa2a4 */ /* 0x000fe4000f8e020f */
[----:B------:R-:W-:Y:S01]  /*6fa0*/  @!UP2 UIMAD UR7, UR6, UR22, UR7 ;  /* 0x000000160607a2a4 */ /* 0x000fe2000f8e0207 */
[----:B------:R-:W-:Y:S11]  /*6fb0*/  BRA.U UP4, `(.L_x_113) ;  /* 0x0000000104107547 */ /* 0x000ff6000b800000 */
[----:B------:R-:W-:Y:S04]  /*6fc0*/  MOV R0, UR52 ;  /* 0x0000003400007c02 */ /* 0x000fe80008000f00 */
[----:B------:R-:W-:Y:S04]  /*6fd0*/  SHF.L.U32 R9, R0, 0x1f, RZ ;  /* 0x0000001f00097819 */ /* 0x000fe800000006ff */
[----:B------:R-:W1:Y:S02]  /*6fe0*/  SYNCS.PHASECHK.TRANS64.TRYWAIT P3, [UR19+0x378], R9 ;  /* 0x00037809ff0075a7 */ /* 0x000e640008061113 */
[----:B-1----:R-:W-:Y:S05]  /*6ff0*/  @!P3 BRA `(.L_x_114) ;  /* 0x0000004000ecb947 */ /* 0x002fea0003800000 */
.L_x_113:
[----:B------:R-:W-:Y:S05]  /*7000*/  @!P2 BRA `(.L_x_115) ;  /* 0x000000000030a947 */ /* 0x000fea0003800000 */
[----:B------:R-:W-:Y:S01]  /*7010*/  UPLOP3.LUT UP3, UPT, UPT, UPT, UP5, 0x80, 0x8 ;  /* 0x000000000008789c */ /* 0x000fe20003f6f050 */
[----:B------:R-:W-:Y:S01]  /*7020*/  HFMA2 R82, -RZ, RZ, 0, 5.9604644775390625e-08 ;  /* 0x00000001ff527431 */ /* 0x000fe200000001ff */
[----:B------:R-:W2:Y:S04]  /*7030*/  LDCU.64 UR4, c[0x0][0x358] ;  /* 0x00006b00ff0477ac */ /* 0x000ea80008000a00 */
[----:B------:R-:W-:Y:S11]  /*7040*/  PLOP3.LUT P2, PT, PT, PT, UP3, 0x80, 0x8 ;  /* 0x000000000008781c */ /* 0x000ff60003f4f038 */
[----:B------:R-:W-:Y:S02]  /*7050*/  @!UPT UIADD3 URZ, UPT, UPT, URZ, URZ, URZ ;  /* 0x000000fffffff290 */ /* 0x000fe4000fffe0ff */
[----:B------:R-:W3:Y:S01]  /*7060*/  @P2 LDC.64 R12, c[0x0][0x988] ;  /* 0x00026200ff0c2b82 */ /* 0x000ee20000000a00 */
[----:B-1----:R-:W-:Y:S04]  /*7070*/  @P2 IMAD R0, R17, R2, RZ ;  /* 0x0000000211002224 */ /* 0x002fe800078e02ff */
[----:B---3--:R-:W-:Y:S01]  /*7080*/  @P2 IMAD.WIDE R12, R0, 0x4, R12 ;  /* 0x00000004000c2825 */ /* 0x008fe200078e020c */
[----:B------:R-:W-:Y:S04]  /*7090*/  MOV R0, 0x1 ;  /* 0x0000000100007802 */ /* 0x000fe80000000f00 */
[----:B--2--5:R2:W5:Y:S01]  /*70a0*/  @P2 LDG.E R39, desc[UR4][R12.64] ;  /* 0x000000040c272981 */ /* 0x024562000c1e1900 */
[----:B------:R-:W-:Y:S01]  /*70b0*/  @!P2 PRMT R82, R0, 0x7610, R82 ;  /* 0x000076100052a816 */ /* 0x000fe20000000052 */
[----:B--2---:R-:W3:Y:S06]  /*70c0*/  @!P2 LDC R39, c[0x0][0x980] ;  /* 0x00026000ff27ab82 */ /* 0x004eec0000000800 */
.L_x_115:
[----:B---3-5:R-:W-:Y:S01]  /*70d0*/  @!P1 FSETP.EQ.AND P2, PT, R39, RZ, PT ;  /* 0x000000ff2700920b */ /* 0x028fe20003f42000 */
[----:B------:R-:W-:Y:S01]  /*70e0*/  @!UPT UIADD3 URZ, UPT, UPT, URZ, URZ, URZ ;  /* 0x000000fffffff290 */ /* 0x000fe2000fffe0ff */
[----:B------:R-:W-:Y:S11]  /*70f0*/  @!P1 BRA `(.L_x_116) ;  /* 0x0000000000149947 */ /* 0x000ff60003800000 */
[----:B------:R-:W-:Y:S02]  /*7100*/  LOP3.LUT P1, RZ, R82, 0xff, RZ, 0xc0, !PT ;  /* 0x000000ff52ff7812 */ /* 0x000fe4000782c0ff */
[----:B------:R-:W-:Y:S04]  /*7110*/  PLOP3.LUT P2, PT, PT, PT, UP3, 0x80, 0x8 ;  /* 0x000000000008781c */ /* 0x000fe80003f4f038 */
[----:B------:R-:W-:Y:S07]  /*7120*/  PLOP3.LUT P2, PT, P2, PT, PT, 0x8, 0x80 ;  /* 0x000000000080781c */ /* 0x000fee000174e170 */
[----:B------:R-:W-:Y:S11]  /*7130*/  @P1 FSETP.EQ.AND P2, PT, R39, RZ, PT ;  /* 0x000000ff2700120b */ /* 0x000ff60003f42000 */
[----:B------:R-:W-:Y:S02]  /*7140*/  @!UPT UIADD3 URZ, UPT, UPT, URZ, URZ, URZ ;  /* 0x000000fffffff290 */ /* 0x000fe4000fffe0ff */
.L_x_116:
[----:B------:R-:W2:Y:S01]  /*7150*/  SYNCS.PHASECHK.TRANS64.TRYWAIT P1, [UR19+0x368], R8 ;  /* 0x00036808ff0075a7 */ /* 0x000ea20008021113 */
[----:B------:R-:W-:Y:S01]  /*7160*/  ELECT P3, URZ, PT ;  /* 0x0000000000ff782f */ /* 0x000fe20003860000 */
[----:B------:R-:W-:Y:S01]  /*7170*/  @!UPT UIADD3 URZ, UPT, UPT, URZ, URZ, URZ ;  /* 0x000000fffffff290 */ /* 0x000fe2000fffe0ff */
[----:B--2---:R-:W-:Y:S11]  /*7180*/  @!P1 BRA `(.L_x_117) ;  /* 0x0000004000a09947 */ /* 0x004ff60003800000 */
.L_x_267:
[----:B------:R-:W-:Y:S01]  /*7190*/  PLOP3.LUT P2, PT, P2, P3, PT, 0xf2, 0x2f ;  /* 0x00000000002f781c */ /* 0x000fe20001747e72 */
[----:B------:R-:W-:Y:S01]  /*71a0*/  BSSY.RECONVERGENT B0, `(.L_x_118) ;  /* 0x000004f000007945 */ /* 0x000fe20003800200 */
[----:B------:R-:W-:Y:S11]  /*71b0*/  @P0 SHF.R.U32.HI R17, RZ, 0x10, R5 ;  /* 0x00000010ff110819 */ /* 0x000ff60000011605 */
[----:B------:R-:W-:Y:S05]  /*71c0*/  @P2 BRA `(.L_x_119) ;  /* 0x0000000400302947 */ /* 0x000fea0003800000 */
[----:B------:R-:W-:Y:S01]  /*71d0*/  UISETP.NE.AND UP4, UPT, UR51, URZ, UPT ;  /* 0x000000ff3300728c */ /* 0x000fe2000bf85270 */
[----:B-1----:R-:W-:Y:S05]  /*71e0*/  IMAD.U32 R0, RZ, RZ, UR45 ;  /* 0x0000002dff007e24 */ /* 0x002fea000f8e00ff */
[----:B------:R-:W-:Y:S04]  /*71f0*/  IABS R0, R0 ;  /* 0x0000000000007213 */ /* 0x000fe80000000000 */
[----:B------:R-:W-:Y:S11]  /*7200*/  R2UR UR4, R0 ;  /* 0x00000000000472ca */ /* 0x000ff600000e0000 */
[----:B------:R-:W-:Y:S02]  /*7210*/  @!UPT UIADD3 URZ, UPT, UPT, URZ, URZ, URZ ;  /* 0x000000fffffff290 */ /* 0x000fe4000fffe0ff */
[----:B------:R-:W-:Y:S07]  /*7220*/  UIMAD.WIDE.U32 UR10, UR41, UR4, URZ ;  /* 0x00000004290a72a5 */ /* 0x000fee000f8e00ff */
[----:B------:R-:W-:Y:S02]  /*7230*/  UMOV UR12, UR11 ;  /* 0x0000000b000c7c82 */ /* 0x000fe40008000000 */
[----:B------:R-:W-:Y:S04]  /*7240*/  UIMAD UR4, UR12, UR47, UR4 ;  /* 0x0000002f0c0472a4 */ /* 0x000fe8000f8e0204 */
[----:B------:R-:W-:Y:S11]  /*7250*/  UISETP.GT.U32.AND UP0, UPT, UR28, UR4, UPT ;  /* 0x000000041c00728c */ /* 0x000ff6000bf04070 */
[----:B------:R-:W-:Y:S02]  /*7260*/  @!UP0 UIADD3 UR4, UPT, UPT, UR4, -UR28, URZ ;  /* 0x8000001c04048290 */ /* 0x000fe4000fffe0ff */
[----:B------:R-:W-:Y:S02]  /*7270*/  @!UP0 UIADD3 UR12, UPT, UPT, UR12, 0x1, URZ ;  /* 0x000000010c0c8890 */ /* 0x000fe4000fffe0ff */
[----:B------:R-:W-:Y:S02]  /*7280*/  UISETP.GE.U32.AND UP0, UPT, UR4, UR28, UPT ;  /* 0x0000001c0400728c */ /* 0x000fe4000bf06070 */
[----:B------:R-:W-:Y:S09]  /*7290*/  ULOP3.LUT UR4, UR45, UR29, URZ, 0x3c, !UPT ;  /* 0x0000001d2d047292 */ /* 0x000ff2000f8e3cff */
[----:B------:R-:W-:Y:S02]  /*72a0*/  @UP0 UIADD3 UR12, UPT, UPT, UR12, 0x1, URZ ;  /* 0x000000010c0c0890 */ /* 0x000fe4000fffe0ff */
[----:B------:R-:W-:Y:S11]  /*72b0*/  UISETP.GE.AND UP0, UPT, UR4, URZ, UPT ;  /* 0x000000ff0400728c */ /* 0x000ff6000bf06270 */
[----:B------:R-:W-:Y:S02]  /*72c0*/  @!UP0 UIADD3 UR12, UPT, UPT, -UR12, URZ, URZ ;  /* 0x000000ff0c0c8290 */ /* 0x000fe4000fffe1ff */
[----:B------:R-:W-:Y:S06]  /*72d0*/  @!UP6 ULOP3.LUT UR12, URZ, UR29, URZ, 0x33, !UPT ;  /* 0x0000001dff0ce292 */ /* 0x000fec000f8e33ff */
[----:B------:R-:W-:Y:S05]  /*72e0*/  IMAD.U32 R0, RZ, RZ, UR12 ;  /* 0x0000000cff007e24 */ /* 0x000fea000f8e00ff */
[----:B------:R-:W-:Y:S04]  /*72f0*/  IABS R0, R0 ;  /* 0x0000000000007213 */ /* 0x000fe80000000000 */
[----:B------:R-:W-:Y:S02]  /*7300*/  R2UR UR4, R0 ;  /* 0x00000000000472ca */ /* 0x000fe400000e0000 */
[----:B------:R-:W-:Y:S04]  /*7310*/  MOV R0, UR36 ;  /* 0x0000002400007c02 */ /* 0x000fe80008000f00 */
[----:B------:R-:W-:Y:S04]  /*7320*/  IABS R5, R0 ;  /* 0x0000000000057213 */ /* 0x000fe80000000000 */
[----:B------:R-:W1:Y:S03]  /*7330*/  I2F.RP R8, R5 ;  /* 0x0000000500087306 */ /* 0x000e660000209400 */
[----:B------:R-:W-:Y:S07]  /*7340*/  UIMAD.WIDE.U32 UR10, UR40, UR4, URZ ;  /* 0x00000004280a72a5 */ /* 0x000fee000f8e00ff */
[----:B------:R-:W-:Y:S01]  /*7350*/  UMOV UR13, UR11 ;  /* 0x0000000b000d7c82 */ /* 0x000fe20008000000 */
[----:B------:R-:W-:Y:S02]  /*7360*/  USHF.L.U32 UR11, UR50, 0x6, URZ ;  /* 0x00000006320b7899 */ /* 0x000fe400080006ff */
[----:B------:R-:W-:Y:S01]  /*7370*/  UIADD3 UR5, UPT, UPT, -UR13, URZ, URZ ;  /* 0x000000ff0d057290 */ /* 0x000fe2000fffe1ff */
[----:B-1----:R-:W1:Y:S03]  /*7380*/  MUFU.RCP R0, R8 ;  /* 0x0000000800007308 */ /* 0x002e660000001000 */
[----:B------:R-:W-:Y:S04]  /*7390*/  UIMAD UR4, UR27, UR5, UR4 ;  /* 0x000000051b0472a4 */ /* 0x000fe8000f8e0204 */
[----:B------:R-:W-:Y:S11]  /*73a0*/  UISETP.GT.U32.AND UP0, UPT, UR27, UR4, UPT ;  /* 0x000000041b00728c */ /* 0x000ff6000bf04070 */
[----:B------:R-:W-:Y:S01]  /*73b0*/  @!UP0 UIADD3 UR4, UPT, UPT, UR4, -UR27, URZ ;  /* 0x8000001b04048290 */ /* 0x000fe2000fffe0ff */
[----:B-1----:R-:W-:Y:S01]  /*73c0*/  VIADD R6, R0, 0xffffffe ;  /* 0x0ffffffe00067836 */ /* 0x002fe20000000000 */
[----:B------:R-:W-:Y:S02]  /*73d0*/  @!UP0 UIADD3 UR13, UPT, UPT, UR13, 0x1, URZ ;  /* 0x000000010d0d8890 */ /* 0x000fe4000fffe0ff */
[----:B------:R-:W-:Y:S01]  /*73e0*/  UISETP.GE.U32.AND UP0, UPT, UR4, UR27, UPT ;  /* 0x0000001b0400728c */ /* 0x000fe2000bf06070 */
[----:B------:R-:W1:Y:S01]  /*73f0*/  F2I.FTZ.U32.TRUNC.NTZ R7, R6 ;  /* 0x0000000600077305 */ /* 0x000e62000021f000 */
[----:B------:R-:W-:Y:S09]  /*7400*/  ULOP3.LUT UR4, UR12, UR51, URZ, 0x3c, !UPT ;  /* 0x000000330c047292 */ /* 0x000ff2000f8e3cff */
[----:B------:R-:W-:Y:S02]  /*7410*/  @UP0 UIADD3 UR13, UPT, UPT, UR13, 0x1, URZ ;  /* 0x000000010d0d0890 */ /* 0x000fe4000fffe0ff */
[----:B------:R-:W-:Y:S01]  /*7420*/  UISETP.GE.AND UP0, UPT, UR4, URZ, UPT ;  /* 0x000000ff0400728c */ /* 0x000fe2000bf06270 */
[--C-:B-1----:R-:W-:Y:S02]  /*7430*/  IMAD.MOV R4, RZ, RZ, -R7.reuse ;  /* 0x000000ffff047224 */ /* 0x102fe400078e0a07 */
[----:B------:R-:W-:Y:S02]  /*7440*/  IMAD.MOV.U32 R6, RZ, RZ, RZ ;  /* 0x000000ffff067224 */ /* 0x000fe400078e00ff */
[-C--:B------:R-:W-:Y:S06]  /*7450*/  IMAD R4, R4, R5.reuse, RZ ;  /* 0x0000000504047224 */ /* 0x080fec00078e02ff */
[----:B------:R-:W-:Y:S01]  /*7460*/  @!UP0 UIADD3 UR13, UPT, UPT, -UR13, URZ, URZ ;  /* 0x000000ff0d0d8290 */ /* 0x000fe2000fffe1ff */
[----:B------:R-:W-:Y:S01]  /*7470*/  IMAD.HI.U32 R7, R7, R4, R6 ;  /* 0x0000000407077227 */ /* 0x000fe200078e0006 */
[----:B------:R-:W-:Y:S02]  /*7480*/  @!UP4 ULOP3.LUT UR13, URZ, UR51, URZ, 0x33, !UPT ;  /* 0x00000033ff0dc292 */ /* 0x000fe4000f8e33ff */
[----:B------:R-:W-:Y:S02]  /*7490*/  UISETP.NE.AND UP4, UPT, UR36, URZ, UPT ;  /* 0x000000ff2400728c */ /* 0x000fe4000bf85270 */
[----:B------:R-:W-:Y:S02]  /*74a0*/  ULOP3.LUT UR4, UR13, UR36, URZ, 0x3c, !UPT ;  /* 0x000000240d047292 */ /* 0x000fe4000f8e3cff */
[----:B------:R-:W-:Y:S01]  /*74b0*/  UIADD3 UR5, UPT, UPT, -UR13, URZ, URZ ;  /* 0x000000ff0d057290 */ /* 0x000fe2000fffe1ff */
[----:B------:R-:W-:Y:S01]  /*74c0*/  MOV R0, UR13 ;  /* 0x0000000d00007c02 */ /* 0x000fe20008000f00 */
[----:B------:R-:W-:Y:S02]  /*74d0*/  UISETP.GE.AND UP0, UPT, UR4, URZ, UPT ;  /* 0x000000ff0400728c */ /* 0x000fe4000bf06270 */
[----:B------:R-:W-:Y:S01]  /*74e0*/  UIADD3 UR4, UPT, UPT, -UR12, URZ, URZ ;  /* 0x000000ff0c047290 */ /* 0x000fe2000fffe1ff */
[----:B------:R-:W-:Y:S01]  /*74f0*/  IABS R0, R0 ;  /* 0x0000000000007213 */ /* 0x000fe20000000000 */
[----:B------:R-:W-:Y:S02]  /*7500*/  UIMAD UR12, UR51, UR5, UR12 ;  /* 0x00000005330c72a4 */ /* 0x000fe4000f8e020c */
[----:B------:R-:W-:Y:S02]  /*7510*/  UIMAD UR4, UR29, UR4, UR45 ;  /* 0x000000041d0472a4 */ /* 0x000fe4000f8e022d */
[----:B------:R-:W-:Y:S01]  /*7520*/  IMAD.HI.U32 R7, R7, R0, RZ ;  /* 0x0000000007077227 */ /* 0x000fe200078e00ff */
[----:B------:R-:W-:Y:S01]  /*7530*/  UMOV UR5, 0x10000000 ;  /* 0x1000000000057882 */ /* 0x000fe20000000000 */
[----:B------:R-:W-:Y:S03]  /*7540*/  USHF.L.U32 UR10, UR4, 0x6, URZ ;  /* 0x00000006040a7899 */ /* 0x000fe600080006ff */
[----:B------:R-:W-:Y:S01]  /*7550*/  IADD3 R4, PT, PT, -R7, RZ, RZ ;  /* 0x000000ff07047210 */ /* 0x000fe20007ffe1ff */
[----:B------:R-:W-:Y:S04]  /*7560*/  UMOV UR4, 0x0 ;  /* 0x0000000000047882 */ /* 0x000fe80000000000 */
[C---:B------:R-:W-:Y:S05]  /*7570*/  IMAD R0, R5.reuse, R4, R0 ;  /* 0x0000000405007224 */ /* 0x040fea00078e0200 */
[----:B------:R-:W-:Y:S11]  /*7580*/  ISETP.GT.U32.AND P0, PT, R5, R0, PT ;  /* 0x000000000500720c */ /* 0x000ff60003f04070 */
[----:B------:R-:W-:Y:S02]  /*7590*/  @!UPT UIADD3 URZ, UPT, UPT, URZ, URZ, URZ ;  /* 0x000000fffffff290 */ /* 0x000fe4000fffe0ff */
[----:B------:R-:W-:Y:S01]  /*75a0*/  @!P0 IMAD.IADD R0, R0, 0x1, -R5 ;  /* 0x0000000100008824 */ /* 0x000fe200078e0a05 */
[----:B------:R-:W-:Y:S04]  /*75b0*/  @!P0 IADD3 R7, PT, PT, R7, 0x1, RZ ;  /* 0x0000000107078810 */ /* 0x000fe80007ffe0ff */
[----:B------:R-:W-:Y:S01]  /*75c0*/  ISETP.GE.U32.AND P1, PT, R0, R5, PT ;  /* 0x000000050000720c */ /* 0x000fe20003f26070 */
[----:B------:R-:W-:Y:S11]  /*75d0*/  HFMA2 R0, -RZ, RZ, 0, 0.00048828125 ;  /* 0x00001000ff007431 */ /* 0x000ff600000001ff */
[----:B------:R-:W-:Y:S01]  /*75e0*/  @!UPT UIADD3 URZ, UPT, UPT, URZ, URZ, URZ ;  /* 0x000000fffffff290 */ /* 0x000fe2000fffe0ff */
[----:B------:R-:W-:Y:S05]  /*75f0*/  @P1 VIADD R7, R7, 0x1 ;  /* 0x0000000107071836 */ /* 0x000fea0000000000 */
[----:B------:R-:W-:Y:S11]  /*7600*/  R2UR UR14, R7 ;  /* 0x00000000070e72ca */ /* 0x000ff600000e0000 */
[----:B------:R-:W-:Y:S02]  /*7610*/  @!UPT UIADD3 URZ, UPT, UPT, URZ, URZ, URZ ;  /* 0x000000fffffff290 */ /* 0x000fe4000fffe0ff */
[----:B------:R-:W-:Y:S02]  /*7620*/  @!UP0 UIADD3 UR14, UPT, UPT, -UR14, URZ, URZ ;  /* 0x000000ff0e0e8290 */ /* 0x000fe4000fffe1ff */
[----:B------:R-:W-:Y:S04]  /*7630*/  @!UP4 ULOP3.LUT UR14, URZ, UR36, URZ, 0x33, !UPT ;  /* 0x00000024ff0ec292 */ /* 0x000fe8000f8e33ff */
[----:B------:R-:W-:Y:S04]  /*7640*/  UIADD3 UR6, UPT, UPT, -UR14, URZ, URZ ;  /* 0x000000ff0e067290 */ /* 0x000fe8000fffe1ff */
[----:B------:R-:W-:Y:S09]  /*7650*/  UIMAD UR13, UR36, UR6, UR13 ;  /* 0x00000006240d72a4 */ /* 0x000ff2000f8e020d */
[----:B------:R2:W-:Y:S01]  /*7660*/  UTMALDG.5D [UR8], [UR30], desc[UR4] ;  /* 0x000004081e0075b4 */ /* 0x0005e20008021000 */
[----:B------:R2:W-:Y:S01]  /*7670*/  SYNCS.ARRIVE.TRANS64.RED.A0TR RZ, [UR19+0x360], R0 ;  /* 0x00036000ffff79a7 */ /* 0x0005e20008300413 */
[----:B------:R-:W-:Y:S01]  /*7680*/  NOP ;  /* 0x0000000000007918 */ /* 0x000fe20000000000 */
.L_x_119:
[----:B--2---:R-:W-:Y:S05]  /*7690*/  BSYNC.RECONVERGENT B0 ;  /* 0x0000000000007941 */ /* 0x004fea0003800200 */
.L_x_118:
[----:B------:R-:W-:Y:S01]  /*76a0*/  SYNCS.ARRIVE.TRANS64.RED.A1T0 RZ, [UR48], RZ ;  /* 0x000000ffffff79a7 */ /* 0x000fe20008100430 */
[----:B------:R-:W-:Y:S01]  /*76b0*/  UIADD3 UR45, UPT, UPT, UR7, UR49, URZ ;  /* 0x00000031072d7290 */ /* 0x000fe2000fffe0ff */
[----:B------:R-:W-:Y:S01]  /*76c0*/  LOP3.LUT R11, R11, 0x1, RZ, 0x3c, !PT ;  /* 0x000000010b0b7812 */ /* 0x000fe200078e3cff */
[----:B------:R-:W-:Y:S01]  /*76d0*/  UIADD3 UR50, UPT, UPT, UR15, UR44, URZ ;  /* 0x0000002c0f327290 */ /* 0x000fe2000fffe0ff */
[----:B------:R-:W-:Y:S01]  /*76e0*/  LOP3.LUT R10, R10, 0x1, RZ, 0x3c, !PT ;  /* 0x000000010a0a7812 */ /* 0x000fe200078e3cff */
[----:B------:R-:W-:Y:S01]  /*76f0*/  UPLOP3.LUT UP4, UPT, UPT, UPT, UPT, 0x80, 0x8 ;  /* 0x000000000008789c */ /* 0x000fe20003f8f070 */
[----:B------:R-:W-:Y:S10]  /*7700*/  BRA.U UP1, `(.L_x_120) ;  /* 0xfffffff101b07547 */ /* 0x000ff4000b83ffff */
[----:B-1----:R-:W-:Y:S07]  /*7710*/  MOV R0, UR19 ;  /* 0x0000001300007c02 */ /* 0x002fee0008000f00 */
.L_x_121:
[----:B-1----:R-:W-:-:S04]  /*7720*/  SHF.L.U32 R3, R11, 0x1f, RZ ;  /* 0x0000001f0b037819 */ /* 0x002fc800000006ff */
[----:B------:R1:W2:Y:S03]  /*7730*/  SYNCS.PHASECHK.TRANS64.TRYWAIT P0, [R0+URZ+0x368], R3 ;  /* 0x00036803000075a7 */ /* 0x0002a600080011ff */
[----:B--2---:R-:W-:Y:S05]  /*7740*/  @!P0 NANOSLEEP.SYNCS 0x989680 ;  /* 0x009896800000895d */ /* 0x004fea0003900000 */
[----:B------:R-:W2:Y:S02]  /*7750*/  @!P0 SYNCS.PHASECHK.TRANS64 P0, [R0+URZ+0x368], R3 ;  /* 0x00036803000085a7 */ /* 0x000ea400080010ff */
[----:B--2---:R-:W-:Y:S05]  /*7760*/  @P0 EXIT ;  /* 0x000000000000094d */ /* 0x004fea0003800000 */
[----:B------:R-:W-:Y:S05]  /*7770*/  BRA `(.L_x_121) ;  /* 0xfffffffc00e87947 */ /* 0x000fea000383ffff */
.L_x_110:
[----:B------:R-:W-:-:S06]  /*7780*/  UISETP.GE.AND UP0, UPT, UR15, 0x4, UPT ;  /* 0x000000040f00788c */ /* 0x000fcc000bf06270 */
[----:B------:R-:W-:-:S13]  /*7790*/  PLOP3.LUT P0, PT, PT, PT, UP0, 0x80, 0x8 ;  /* 0x000000000008781c */ /* 0x000fda0003f0f008 */
[----:B-1----:R-:W-:Y:S05]  /*77a0*/  @!P0 EXIT ;  /* 0x000000000000894d */ /* 0x002fea0003800000 */
[----:B------:R-:W1:Y:S08]  /*77b0*/  S2UR UR4, SR_CgaCtaId ;  /* 0x00000000000479c3 */ /* 0x000e700000008800 */
[----:B------:R-:W-:Y:S01]  /*77c0*/  BAR.SYNC.DEFER_BLOCKING 0x6, 0xa0 ;  /* 0x0182800000007b1d */ /* 0x000fe20000010000 */
[C---:B------:R-:W-:Y:S01]  /*77d0*/  IMAD.SHL.U32 R4, R76.reuse, 0x40, RZ ;  /* 0x000000404c047824 */ /* 0x040fe200078e00ff */
[----:B------:R-:W-:Y:S01]  /*77e0*/  USHF.R.S32.HI UR44, URZ, 0x1f, UR5 ;  /* 0x0000001fff2c7899 */ /* 0x000fe20008011405 */
[C---:B------:R-:W-:Y:S01]  /*77f0*/  IMAD.SHL.U32 R3, R76.reuse, 0x2, RZ ;  /* 0x000000024c037824 */ /* 0x040fe200078e00ff */
[----:B------:R-:W-:Y:S01]  /*7800*/  CS2R R78, SRZ ;  /* 0x00000000004e7805 */ /* 0x000fe2000001ff00 */
[----:B------:R-:W-:Y:S01]  /*7810*/  IMAD.SHL.U32 R81, R76, 0x20, RZ ;  /* 0x000000204c517824 */ /* 0x000fe200078e00ff */
[----:B------:R-:W-:Y:S01]  /*7820*/  UMOV UR43, 0x400 ;  /* 0x00000400002b7882 */ /* 0x000fe20000000000 */
[----:B------:R-:W-:Y:S01]  /*7830*/  LOP3.LUT R0, R4, 0x180, RZ, 0xc0, !PT ;  /* 0x0000018004007812 */ /* 0x000fe200078ec0ff */
[----:B------:R-:W-:Y:S01]  /*7840*/  ULEA.HI UR44, UR44, UR5, URZ, 0x6 ;  /* 0x000000052c2c7291 */ /* 0x000fe2000f8f30ff */
[----:B------:R-:W-:Y:S01]  /*7850*/  IMAD.U32 R37, R76, 0x10000, RZ ;  /* 0x000100004c257824 */ /* 0x000fe200078e00ff */
[----:B------:R-:W-:Y:S01]  /*7860*/  LOP3.LUT R81, R81, 0xc00, RZ, 0xc0, !PT ;  /* 0x00000c0051517812 */ /* 0x000fe200078ec0ff */
[----:B------:R-:W-:Y:S01]  /*7870*/  IMAD.MOV.U32 R36, RZ, RZ, RZ ;  /* 0x000000ffff247224 */ /* 0x000fe200078e00ff */
[----:B------:R-:W-:Y:S01]  /*7880*/  LOP3.LUT R3, R0, 0x20, R3, 0xf8, !PT ;  /* 0x0000002000037812 */ /* 0x000fe200078ef803 */
[----:B------:R-:W-:Y:S01]  /*7890*/  IMAD.SHL.U32 R0, R76, 0x8, RZ ;  /* 0x000000084c007824 */ /* 0x000fe200078e00ff */
[----:B------:R-:W-:Y:S01]  /*78a0*/  LOP3.LUT R81, R81, 0x40, R4, 0xf8, !PT ;  /* 0x0000004051517812 */ /* 0x000fe200078ef804 */
[----:B------:R-:W-:Y:S01]  /*78b0*/  IMAD.MOV.U32 R77, RZ, RZ, RZ ;  /* 0x000000ffff4d7224 */ /* 0x000fe200078e00ff */
[----:B------:R-:W-:Y:S01]  /*78c0*/  LOP3.LUT R37, R37, 0x600000, RZ, 0xc0, !PT ;  /* 0x0060000025257812 */ /* 0x000fe200078ec0ff */
[----:B------:R-:W2:Y:S01]  /*78d0*/  LDCU UR51, c[0x0][0x370] ;  /* 0x00006e00ff3377ac */ /* 0x000ea20008000800 */
[----:B------:R-:W-:-:S02]  /*78e0*/  LOP3.LUT R0, R3, 0x30, R0, 0x78, !PT ;  /* 0x0000003003007812 */ /* 0x000fc400078e7800 */
[----:B------:R-:W-:Y:S01]  /*78f0*/  LOP3.LUT R81, R81, 0x200, R4, 0xf8, !PT ;  /* 0x0000020051517812 */ /* 0x000fe200078ef804 */
[----:B------:R-:W3:Y:S03]  /*7900*/  LDCU UR42, c[0x0][0xc0c] ;  /* 0x00018180ff2a77ac */ /* 0x000ee60008000800 */
[----:B------:R-:W-:Y:S01]  /*7910*/  LOP3.LUT R81, R81, R0, RZ, 0xfc, !PT ;  /* 0x0000000051517212 */ /* 0x000fe200078efcff */
[----:B-1----:R-:W-:Y:S01]  /*7920*/  ULEA UR43, UR4, UR43, 0x18 ;  /* 0x0000002b042b7291 */ /* 0x002fe2000f8ec0ff */
[----:B------:R-:W-:Y:S01]  /*7930*/  IMAD.SHL.U32 R0, R76, 0x10, RZ ;  /* 0x000000104c007824 */ /* 0x000fe200078e00ff */
[----:B------:R-:W1:Y:S02]  /*7940*/  LDCU UR38, c[0x0][0xc30] ;  /* 0x00018600ff2677ac */ /* 0x000e640008000800 */
[----:B------:R-:W-:Y:S02]  /*7950*/  UIADD3 UR4, UPT, UPT, UR43, 0x1400, URZ ;  /* 0x000014002b047890 */ /* 0x000fe4000fffe0ff */
[----:B------:R-:W-:Y:S01]  /*7960*/  VIADD R80, R81, UR43 ;  /* 0x0000002b51507c36 */ /* 0x000fe20008000000 */
[----:B------:R-:W-:-:S02]  /*7970*/  UIADD3 UR5, UPT, UPT, UR43, 0x400, URZ ;  /* 0x000004002b057890 */ /* 0x000fc4000fffe0ff */
[----:B------:R-:W4:Y:S01]  /*7980*/  LDS R2, [UR43+0x3d0] ;  /* 0x0003d02bff027984 */ /* 0x000f220008000800 */
[----:B------:R-:W-:Y:S01]  /*7990*/  LOP3.LUT R5, R0, 0x20, RZ, 0xc0, !PT ;  /* 0x0000002000057812 */ /* 0x000fe200078ec0ff */
[----:B------:R-:W1:Y:S01]  /*79a0*/  LDCU UR61, c[0x0][0x388] ;  /* 0x00007100ff3d77ac */ /* 0x000e620008000800 */
[----:B------:R-:W-:Y:S02]  /*79b0*/  IMAD.U32 R87, RZ, RZ, UR4 ;  /* 0x00000004ff577e24 */ /* 0x000fe4000f8e00ff */
[----:B------:R-:W-:Y:S01]  /*79c0*/  IADD3 R80, PT, PT, -R5, 0x400, R80 ;  /* 0x0000040005507810 */ /* 0x000fe20007ffe150 */
[----:B------:R-:W-:Y:S01]  /*79d0*/  IMAD.U32 R84, RZ, RZ, UR5 ;  /* 0x00000005ff547e24 */ /* 0x000fe2000f8e00ff */
[----:B------:R-:W1:Y:S01]  /*79e0*/  LDCU UR60, c[0x0][0x38c] ;  /* 0x00007180ff3c77ac */ /* 0x000e620008000800 */
[----:B------:R-:W1:Y:S01]  /*79f0*/  LDCU.64 UR48, c[0x0][0x988] ;  /* 0x00013100ff3077ac */ /* 0x000e620008000a00 */
[----:B------:R-:W1:Y:S01]  /*7a00*/  LDCU.64 UR40, c[0x0][0xc28] ;  /* 0x00018500ff2877ac */ /* 0x000e620008000a00 */
[----:B------:R-:W1:Y:S01]  /*7a10*/  LDCU.64 UR56, c[0x0][0x990] ;  /* 0x00013200ff3877ac */ /* 0x000e620008000a00 */
[----:B------:R-:W1:Y:S01]  /*7a20*/  LDCU.64 UR58, c[0x0][0x9b0] ;  /* 0x00013600ff3a77ac */ /* 0x000e620008000a00 */
[----:B------:R-:W1:Y:S01]  /*7a30*/  LDCU.64 UR62, c[0x0][0x9a8] ;  /* 0x00013500ff3e77ac */ /* 0x000e620008000a00 */
[----:B------:R-:W1:Y:S01]  /*7a40*/  LDCU.128 UR52, c[0x0][0xc10] ;  /* 0x00018200ff3477ac */ /* 0x000e620008000c00 */
[----:B------:R-:W1:Y:S01]  /*7a50*/  LDCU UR47, c[0x0][0x374] ;  /* 0x00006e80ff2f77ac */ /* 0x000e620008000800 */
[----:B------:R-:W-:Y:S01]  /*7a60*/  USHF.R.S32.HI UR44, URZ, 0x6, UR44 ;  /* 0x00000006ff2c7899 */ /* 0x000fe2000801142c */
[C---:B----4-:R-:W-:Y:S01]  /*7a70*/  VIADD R3, R2.reuse, 0x40 ;  /* 0x0000004002037836 */ /* 0x050fe20000000000 */
[----:B------:R-:W-:-:S04]  /*7a80*/  LOP3.LUT R2, R2, 0xffff, RZ, 0xc0, !PT ;  /* 0x0000ffff02027812 */ /* 0x000fc800078ec0ff */
[----:B------:R-:W-:-:S05]  /*7a90*/  LOP3.LUT R3, R3, 0xffff, RZ, 0xc0, !PT ;  /* 0x0000ffff03037812 */ /* 0x000fca00078ec0ff */
[----:B-123--:R4:W-:Y:S02]  /*7aa0*/  STL.64 [R1], R2 ;  /* 0x0000000201007387 */ /* 0x00e9e40000100a00 */
.L_x_139:
[----:B----4-:R-:W-:Y:S04]  /*7ab0*/  SHF.L.U32 R3, R78, 0x1f, RZ ;  /* 0x0000001f4e037819 */ /* 0x010fe800000006ff */
[----:B-1----:R-:W1:Y:S02]  /*7ac0*/  SYNCS.PHASECHK.TRANS64.TRYWAIT P0, [UR43+0x380], R3 ;  /* 0x00038003ff0075a7 */ /* 0x002e64000800112b */
[----:B-1----:R-:W-:Y:S05]  /*7ad0*/  @!P0 BRA `(.L_x_122) ;  /* 0x0000003800648947 */ /* 0x002fea0003800000 */
.L_x_269:
[----:B------:R-:W2:Y:S01]  /*7ae0*/  LDS.128 R4, [UR43+0x3c0] ;  /* 0x0003c02bff047984 */ /* 0x000ea20008000c00 */
[----:B------:R-:W-:Y:S01]  /*7af0*/  UIADD3 UR4, UPT, UPT, UR43, 0x388, URZ ;  /* 0x000003882b047890 */ /* 0x000fe2000fffe0ff */
[----:B------:R-:W-:Y:S01]  /*7b00*/  IMAD R2, R36, 0x4, R1 ;  /* 0x0000000424027824 */ /* 0x000fe200078e0201 */
[----:B------:R-:W-:Y:S01]  /*7b10*/  UISETP.GE.AND UP0, UPT, UR39, 0x1, UPT ;  /* 0x000000012700788c */ /* 0x000fe2000bf06270 */
[----:B------:R-:W-:Y:S01]  /*7b20*/  @!PT LDS RZ, [RZ] ;  /* 0x00000000fffff984 */ /* 0x000fe20000000800 */
[----:B------:R-:W-:Y:S01]  /*7b30*/  @!PT LDS RZ, [RZ] ;  /* 0x00000000fffff984 */ /* 0x000fe20000000800 */
[----:B------:R-:W-:Y:S01]  /*7b40*/  @!PT LDS RZ, [RZ] ;  /* 0x00000000fffff984 */ /* 0x000fe20000000800 */
[----:B------:R-:W-:Y:S01]  /*7b50*/  @!PT LDS RZ, [RZ] ;  /* 0x00000000fffff984 */ /* 0x000fe20000000800 */
[----:B------:R3:W-:Y:S06]  /*7b60*/  MEMBAR.ALL.CTA ;  /* 0x0000000000007992 */ /* 0x0007ec0000008000 */
[----:B---3--:R-:W3:Y:S01]  /*7b70*/  FENCE.VIEW.ASYNC.S ;  /* 0x00000000000073c6 */ /* 0x008ee20000000000 */
[----:B------:R-:W-:Y:S09]  /*7b80*/  UPRMT UR4, URZ, 0x654, UR4 ;  /* 0x00000654ff047896 */ /* 0x000ff20008000004 */
[----:B---3--:R-:W-:Y:S01]  /*7b90*/  SYNCS.ARRIVE.TRANS64.RED.A1T0 RZ, [UR4], RZ ;  /* 0x000000ffffff79a7 */ /* 0x008fe20008100404 */
[----:B------:R-:W5:Y:S01]  /*7ba0*/  LDL R2, [R2] ;  /* 0x0000000002027983 */ /* 0x000f620000100800 */
[----:B--2---:R-:W-:Y:S11]  /*7bb0*/  LOP3.LUT P0, RZ, R6, 0x1, RZ, 0xc0, !PT ;  /* 0x0000000106ff7812 */ /* 0x004ff6000780c0ff */
[----:B------:R-:W-:Y:S02]  /*7bc0*/  @!UPT UIADD3 URZ, UPT, UPT, URZ, URZ, URZ ;  /* 0x000000fffffff290 */ /* 0x000fe4000fffe0ff */
[----:B------:R-:W-:Y:S01]  /*7bd0*/  VOTEU.ANY UP1, P0 ;  /* 0x0000000000ff7886 */ /* 0x000fe20000020100 */
[----:B------:R-:W-:Y:S01]  /*7be0*/  PLOP3.LUT P0, PT, PT, PT, UP1, 0x80, 0x8 ;  /* 0x000000000008781c */ /* 0x000fe20003f0f018 */
[----:B------:R-:W-:Y:S11]  /*7bf0*/  UP2UR UR46, UPR, URZ, 0x2 ;  /* 0x00000002ff2e7883 */ /* 0x000ff60008000000 */
[----:B------:R-:W-:Y:S01]  /*7c00*/  @!UPT UIADD3 URZ, UPT, UPT, URZ, URZ, URZ ;  /* 0x000000fffffff290 */ /* 0x000fe2000fffe0ff */
[----:B-1----:R-:W-:Y:S02]  /*7c10*/  @P0 MOV R3, R4 ;  /* 0x0000000400030202 */ /* 0x002fe40000000f00 */
[----:B------:R-:W-:Y:S02]  /*7c20*/  @P0 LOP3.LUT R0, R5, 0xffff, RZ, 0xc0, !PT ;  /* 0x0000ffff05000812 */ /* 0x000fe400078ec0ff */
[----:B------:R-:W-:Y:S02]  /*7c30*/  @P0 R2UR UR5, R3 ;  /* 0x00000000030502ca */ /* 0x000fe400000e0000 */
[----:B------:R-:W-:Y:S11]  /*7c40*/  @P0 R2UR UR4, R0 ;  /* 0x00000000000402ca */ /* 0x000ff600000e0000 */
[----:B------:R-:W-:Y:S02]  /*7c50*/  @UP1 UMOV UR37, UR5 ;  /* 0x0000000500251c82 */ /* 0x000fe40008000000 */
[----:B------:R-:W-:Y:S01]  /*7c60*/  @UP1 UMOV UR36, UR4 ;  /* 0x0000000400241c82 */ /* 0x000fe20008000000 */
[----:B------:R-:W-:Y:S05]  /*7c70*/  BRA.U !UP0, `(.L_x_123) ;  /* 0x0000000108cc7547 */ /* 0x000fea000b800000 */
[----:B------:R-:W1:Y:S01]  /*7c80*/  LDCU UR9, c[0x0][0xc20] ;  /* 0x00018400ff0977ac */ /* 0x000e620008000800 */
[----:B------:R-:W-:Y:S02]  /*7c90*/  UIMAD.WIDE.U32 UR4, UR47, UR55, URZ ;  /* 0x000000372f0472a5 */ /* 0x000fe4000f8e00ff */
[----:B------:R-:W-:Y:S02]  /*7ca0*/  UIMAD.WIDE.U32 UR6, UR51, UR52, URZ ;  /* 0x00000034330672a5 */ /* 0x000fe4000f8e00ff */
[----:B------:R-:W-:Y:S02]  /*7cb0*/  UIMAD.WIDE.U32 UR10, UR36, UR55, URZ ;  /* 0x00000037240a72a5 */ /* 0x000fe4000f8e00ff */
[----:B------:R-:W-:Y:S02]  /*7cc0*/  UISETP.NE.AND UP0, UPT, UR54, 0x1, UPT ;  /* 0x000000013600788c */ /* 0x000fe4000bf05270 */
[----:B------:R-:W-:Y:S02]  /*7cd0*/  UISETP.NE.AND UP1, UPT, UR42, 0x1, UPT ;  /* 0x000000012a00788c */ /* 0x000fe4000bf25270 */
[----:B------:R-:W-:Y:S02]  /*7ce0*/  UISETP.NE.AND UP2, UPT, UR39, 0x1, UPT ;  /* 0x000000012700788c */ /* 0x000fe4000bf45270 */
[----:B------:R-:W-:Y:S01]  /*7cf0*/  UIMAD.WIDE.U32 UR12, UR37, UR52, URZ ;  /* 0x00000034250c72a5 */ /* 0x000fe2000f8e00ff */
[----:B------:R-:W-:Y:S01]  /*7d00*/  UMOV UR4, UR5 ;  /* 0x0000000500047c82 */ /* 0x000fe20008000000 */
[----:B------:R-:W-:Y:S01]  /*7d10*/  UMOV UR6, UR11 ;  /* 0x0000000b00067c82 */ /* 0x000fe20008000000 */
[----:B-1----:R-:W-:Y:S03]  /*7d20*/  USHF.R.U32.HI UR8, URZ, UR9, UR4 ;  /* 0x00000009ff087299 */ /* 0x002fe60008011604 */
[----:B------:R-:W-:Y:S02]  /*7d30*/  UMOV UR4, UR7 ;  /* 0x0000000700047c82 */ /* 0x000fe40008000000 */
[----:B------:R-:W-:Y:S02]  /*7d40*/  USHF.R.U32.HI UR5, URZ, UR53, UR4 ;  /* 0x00000035ff057299 */ /* 0x000fe40008011604 */
[----:B------:R-:W-:Y:S02]  /*7d50*/  USEL UR4, UR47, UR8, !UP0 ;  /* 0x000000082f047287 */ /* 0x000fe4000c000000 */
[----:B------:R-:W-:Y:S02]  /*7d60*/  USHF.R.U32.HI UR8, URZ, UR9, UR6 ;  /* 0x00000009ff087299 */ /* 0x000fe40008011606 */
[----:B------:R-:W-:Y:S02]  /*7d70*/  UIMAD.WIDE.U32 UR6, UR4, UR40, URZ ;  /* 0x00000028040672a5 */ /* 0x000fe4000f8e00ff */
[----:B------:R-:W-:Y:S02]  /*7d80*/  USEL UR9, UR51, UR5, !UP1 ;  /* 0x0000000533097287 */ /* 0x000fe4000c800000 */
[----:B------:R-:W-:Y:S02]  /*7d90*/  USEL UR8, UR36, UR8, !UP0 ;  /* 0x0000000824087287 */ /* 0x000fe4000c000000 */
[----:B------:R-:W-:Y:S01]  /*7da0*/  UIMAD.WIDE.U32 UR10, UR9, UR40, URZ ;  /* 0x00000028090a72a5 */ /* 0x000fe2000f8e00ff */
[----:B------:R-:W-:Y:S01]  /*7db0*/  UMOV UR6, UR7 ;  /* 0x0000000700067c82 */ /* 0x000fe20008000000 */
[----:B------:R-:W-:Y:S01]  /*7dc0*/  UMOV UR5, UR13 ;  /* 0x0000000d00057c82 */ /* 0x000fe20008000000 */
[----:B------:R-:W-:Y:S02]  /*7dd0*/  @UP2 USHF.R.U32.HI UR4, URZ, UR41, UR6 ;  /* 0x00000029ff042299 */ /* 0x000fe40008011606 */
[----:B------:R-:W-:Y:S02]  /*7de0*/  USHF.R.U32.HI UR5, URZ, UR53, UR5 ;  /* 0x00000035ff057299 */ /* 0x000fe40008011605 */
[----:B------:R-:W-:Y:S02]  /*7df0*/  UIMAD UR4, UR39, UR4, URZ ;  /* 0x00000004270472a4 */ /* 0x000fe4000f8e02ff */
[----:B------:R-:W-:Y:S02]  /*7e00*/  USEL UR5, UR37, UR5, !UP1 ;  /* 0x0000000525057287 */ /* 0x000fe4000c800000 */
[----:B------:R-:W-:Y:S01]  /*7e10*/  UISETP.GE.AND UP0, UPT, UR8, UR4, UPT ;  /* 0x000000040800728c */ /* 0x000fe2000bf06270 */
[----:B------:R-:W-:Y:S01]  /*7e20*/  UMOV UR6, UR11 ;  /* 0x0000000b00067c82 */ /* 0x000fe20008000000 */
[----:B------:R-:W-:Y:S02]  /*7e30*/  UIMAD.WIDE.U32 UR10, UR8, UR40, URZ ;  /* 0x00000028080a72a5 */ /* 0x000fe4000f8e00ff */
[----:B------:R-:W-:Y:S04]  /*7e40*/  @UP2 USHF.R.U32.HI UR9, URZ, UR41, UR6 ;  /* 0x00000029ff092299 */ /* 0x000fe80008011606 */
[----:B------:R-:W-:Y:S01]  /*7e50*/  UIMAD UR6, UR39, UR9, URZ ;  /* 0x00000009270672a4 */ /* 0x000fe2000f8e02ff */
[----:B------:R-:W-:Y:S03]  /*7e60*/  UMOV UR4, UR11 ;  /* 0x0000000b00047c82 */ /* 0x000fe60008000000 */
[----:B------:R-:W-:Y:S02]  /*7e70*/  UISETP.GE.OR UP0, UPT, UR5, UR6, UP0 ;  /* 0x000000060500728c */ /* 0x000fe40008706670 */
[----:B------:R-:W-:Y:S02]  /*7e80*/  USHF.R.U32.HI UR4, URZ, UR41, UR4 ;  /* 0x00000029ff047299 */ /* 0x000fe40008011604 */
[----:B------:R-:W-:Y:S02]  /*7e90*/  UIMAD.WIDE.U32 UR6, UR5, UR40, URZ ;  /* 0x00000028050672a5 */ /* 0x000fe4000f8e00ff */
[----:B------:R-:W-:Y:S02]  /*7ea0*/  USEL UR11, UR8, UR4, !UP2 ;  /* 0x00000004080b7287 */ /* 0x000fe4000d000000 */
[----:B------:R-:W-:Y:S02]  /*7eb0*/  UIADD3 UR6, UPT, UPT, -UR5, URZ, URZ ;  /* 0x000000ff05067290 */ /* 0x000fe4000fffe1ff */
[----:B------:R-:W-:Y:S02]  /*7ec0*/  UIADD3 UR10, UPT, UPT, -UR11, URZ, URZ ;  /* 0x000000ff0b0a7290 */ /* 0x000fe4000fffe1ff */
[----:B------:R-:W-:Y:S02]  /*7ed0*/  UIMAD UR6, UR42, UR6, UR37 ;  /* 0x000000062a0672a4 */ /* 0x000fe4000f8e0225 */
[----:B------:R-:W-:Y:S01]  /*7ee0*/  UIMAD UR10, UR39, UR10, UR8 ;  /* 0x0000000a270a72a4 */ /* 0x000fe2000f8e0208 */
[----:B------:R-:W-:Y:S01]  /*7ef0*/  @!UP0 UMOV UR4, UR7 ;  /* 0x0000000700048c82 */ /* 0x000fe20008000000 */
[----:B------:R-:W-:Y:S02]  /*7f00*/  UIADD3 UR7, UPT, UPT, -UR8, URZ, URZ ;  /* 0x000000ff08077290 */ /* 0x000fe4000fffe1ff */
[----:B------:R-:W-:Y:S04]  /*7f10*/  @!UP0 USHF.R.U32.HI UR4, URZ, UR41, UR4 ;  /* 0x00000029ff048299 */ /* 0x000fe80008011604 */
[----:B------:R-:W-:Y:S04]  /*7f20*/  @!UP0 USEL UR4, UR5, UR4, !UP2 ;  /* 0x0000000405048287 */ /* 0x000fe8000d000000 */
[----:B------:R-:W-:Y:S02]  /*7f30*/  @!UP0 UIMAD UR9, UR9, UR10, UR4 ;  /* 0x0000000a090982a4 */ /* 0x000fe4000f8e0204 */
[----:B------:R-:W-:Y:S02]  /*7f40*/  @!UP0 UIADD3 UR10, UPT, UPT, UR11, -UR4, URZ ;  /* 0x800000040b0a8290 */ /* 0x000fe4000fffe0ff */
[----:B------:R-:W-:Y:S02]  /*7f50*/  UIMAD UR4, UR54, UR7, UR36 ;  /* 0x00000007360472a4 */ /* 0x000fe4000f8e0224 */
[----:B------:R-:W-:Y:S03]  /*7f60*/  @!UP0 UIMAD UR8, UR10, UR39, UR5 ;  /* 0x000000270a0882a4 */ /* 0x000fe6000f8e0205 */
[----:B------:R-:W-:Y:S02]  /*7f70*/  @!UP0 UMOV UR5, UR9 ;  /* 0x0000000900058c82 */ /* 0x000fe40008000000 */
[----:B------:R-:W-:Y:S02]  /*7f80*/  UIMAD UR37, UR5, UR42, UR6 ;  /* 0x0000002a052572a4 */ /* 0x000fe4000f8e0206 */
[----:B------:R-:W-:Y:S11]  /*7f90*/  UIMAD UR36, UR8, UR54, UR4 ;  /* 0x00000036082472a4 */ /* 0x000ff6000f8e0204 */
[----:B------:R-:W-:Y:S01]  /*7fa0*/  @!UPT UIADD3 URZ, UPT, UPT, URZ, URZ, URZ ;  /* 0x000000fffffff290 */ /* 0x000fe2000fffe0ff */
.L_x_123:
[----:B------:R-:W-:Y:S01]  /*7fb0*/  UISETP.NE.AND UP0, UPT, UR38, 0x1, UPT ;  /* 0x000000012600788c */ /* 0x000fe2000bf05270 */
[----:B------:R-:W-:Y:S01]  /*7fc0*/  @P0 SHF.R.U32.HI R86, RZ, 0x10, R5 ;  /* 0x00000010ff560819 */ /* 0x000fe20000011605 */
[----:B------:R-:W-:Y:S09]  /*7fd0*/  UIADD3 UR11, UPT, UPT, UR43, 0x400, URZ ;  /* 0x000004002b0b7890 */ /* 0x000ff2000fffe0ff */
[----:B------:R-:W1:Y:S01]  /*7fe0*/  @!UP0 LDCU.128 UR12, c[0x0][0xc10] ;  /* 0x00018200ff0c87ac */ /* 0x000e620008000c00 */
[----:B------:R-:W2:Y:S01]  /*7ff0*/  @!UP0 LDCU UR5, c[0x0][0xc0c] ;  /* 0x00018180ff0587ac */ /* 0x000ea20008000800 */
[----:B------:R-:W3:Y:S01]  /*8000*/  @!UP0 LDCU UR10, c[0x0][0xc20] ;  /* 0x00018400ff0a87ac */ /* 0x000ee20008000800 */
[----:B-1----:R-:W-:Y:S02]  /*8010*/  UIMAD.WIDE.U32 UR8, UR37, UR12, URZ ;  /* 0x0000000c250872a5 */ /* 0x002fe4000f8e00ff */
[----:B------:R-:W-:Y:S02]  /*8020*/  UIMAD.WIDE.U32 UR6, UR36, UR15, URZ ;  /* 0x0000000f240672a5 */ /* 0x000fe4000f8e00ff */
[----:B------:R-:W-:Y:S03]  /*8030*/  @!UP0 UISETP.NE.AND UP1, UPT, UR14, 0x1, UPT ;  /* 0x000000010e00888c */ /* 0x000fe6000bf25270 */
[----:B------:R-:W-:Y:S01]  /*8040*/  @!UP0 UMOV UR4, UR9 ;  /* 0x0000000900048c82 */ /* 0x000fe20008000000 */
[----:B--2---:R-:W-:Y:S02]  /*8050*/  @!UP0 UISETP.NE.AND UP2, UPT, UR5, 0x1, UPT ;  /* 0x000000010500888c */ /* 0x004fe4000bf45270 */
[----:B------:R-:W-:Y:S01]  /*8060*/  @!UP0 USHF.R.U32.HI UR4, URZ, UR13, UR4 ;  /* 0x0000000dff048299 */ /* 0x000fe20008011604 */
[----:B------:R-:W-:Y:S02]  /*8070*/  @!UP0 UMOV UR6, UR7 ;  /* 0x0000000700068c82 */ /* 0x000fe40008000000 */
[----:B---3--:R-:W-:Y:S02]  /*8080*/  @!UP0 USHF.R.U32.HI UR6, URZ, UR10, UR6 ;  /* 0x0000000aff068299 */ /* 0x008fe40008011606 */
[----:B------:R-:W-:Y:S02]  /*8090*/  @!UP0 USEL UR7, UR37, UR4, !UP2 ;  /* 0x0000000425078287 */ /* 0x000fe4000d000000 */
[----:B------:R-:W-:Y:S04]  /*80a0*/  @!UP0 USEL UR6, UR36, UR6, !UP1 ;  /* 0x0000000624068287 */ /* 0x000fe8000c800000 */
[----:B------:R-:W-:Y:S02]  /*80b0*/  @!UP0 UIADD3 UR4, UPT, UPT, -UR7, UR6, URZ ;  /* 0x0000000607048290 */ /* 0x000fe4000fffe1ff */
[----:B------:R-:W-:Y:S02]  /*80c0*/  @!UP0 UIADD3 UR6, UPT, UPT, UR7, -UR6, URZ ;  /* 0x8000000607068290 */ /* 0x000fe4000fffe0ff */
[----:B------:R-:W-:Y:S02]  /*80d0*/  @!UP0 UIMAD UR37, UR4, UR5, UR37 ;  /* 0x00000005042582a4 */ /* 0x000fe4000f8e0225 */
[----:B------:R-:W-:Y:S02]  /*80e0*/  @!UP0 UIMAD UR36, UR6, UR14, UR36 ;  /* 0x0000000e062482a4 */ /* 0x000fe4000f8e0224 */
[----:B------:R-:W-:Y:S09]  /*80f0*/  ULOP3.LUT UP0, URZ, UR11, 0x1b0, URZ, 0xc0, !UPT ;  /* 0x000001b00bff7892 */ /* 0x000ff2000f80c0ff */
[----:B------:R-:W-:Y:S05]  /*8100*/  BRA.U !UP0, `(.L_x_124) ;  /* 0x0000000108407547 */ /* 0x000fea000b800000 */
[----:B------:R-:W1:Y:S01]  /*8110*/  LDCU.64 UR8, c[0x4][0x80] ;  /* 0x01001000ff0877ac */ /* 0x000e620008000a00 */
[----:B------:R-:W-:Y:S01]  /*8120*/  MOV R15, 0x0 ;  /* 0x00000000000f7802 */ /* 0x000fe20000000f00 */
[----:B------:R-:W-:Y:S02]  /*8130*/  HFMA2 R12, -RZ, RZ, 0, 5.9604644775390625e-08 ;  /* 0x00000001ff0c7431 */ /* 0x000fe400000001ff */
[----:B------:R-:W-:Y:S02]  /*8140*/  IMAD.MOV.U32 R8, RZ, RZ, 0x70 ;  /* 0x00000070ff087424 */ /* 0x000fe400078e00ff */
[----:B------:R-:W-:Y:S01]  /*8150*/  IMAD.MOV.U32 R13, RZ, RZ, RZ ;  /* 0x000000ffff0d7224 */ /* 0x000fe200078e00ff */
[----:B------:R-:W2:Y:S01]  /*8160*/  LDCU.64 UR6, c[0x4][0x88] ;  /* 0x01001100ff0677ac */ /* 0x000ea20008000a00 */
[----:B------:R-:W3:Y:S01]  /*8170*/  LDC.64 R14, c[0x4][R15] ;  /* 0x010000000f0e7b82 */ /* 0x000ee20000000a00 */
[----:B------:R-:W4:Y:S01]  /*8180*/  LDCU.64 UR4, c[0x4][0x8] ;  /* 0x01000100ff0477ac */ /* 0x000f220008000a00 */
[----:B-1----:R-:W-:Y:S01]  /*8190*/  MOV R5, UR9 ;  /* 0x0000000900057c02 */ /* 0x002fe20008000f00 */
[----:B------:R-:W-:Y:S01]  /*81a0*/  IMAD.U32 R4, RZ, RZ, UR8 ;  /* 0x00000008ff047e24 */ /* 0x000fe2000f8e00ff */
[----:B--2---:R-:W-:Y:S01]  /*81b0*/  MOV R7, UR7 ;  /* 0x0000000700077c02 */ /* 0x004fe20008000f00 */
[----:B------:R-:W-:Y:S01]  /*81c0*/  IMAD.U32 R6, RZ, RZ, UR6 ;  /* 0x00000006ff067e24 */ /* 0x000fe2000f8e00ff */
[----:B----4-:R-:W-:Y:S01]  /*81d0*/  MOV R11, UR5 ;  /* 0x00000005000b7c02 */ /* 0x010fe20008000f00 */
[----:B------:R-:W-:Y:S02]  /*81e0*/  IMAD.U32 R10, RZ, RZ, UR4 ;  /* 0x00000004ff0a7e24 */ /* 0x000fe4000f8e00ff */
[----:B------:R-:W-:Y:S07]  /*81f0*/  LEPC R20, `(.L_x_124) ;  /* 0x000000001014794e */ /* 0x000fee0000000000 */
[----:B---3-5:R-:W-:Y:S05]  /*8200*/  CALL.ABS.NOINC R14 ;  /* 0x000000000e007343 */ /* 0x028fea0003c00000 */
.L_x_124:
[----:B------:R-:W-:Y:S01]  /*8210*/  LOP3.LUT P0, RZ, R87, 0x1b0, RZ, 0xc0, !PT ;  /* 0x000001b057ff7812 */ /* 0x000fe2000780c0ff */
[----:B------:R-:W-:Y:S11]  /*8220*/  BSSY.RECONVERGENT B6, `(.L_x_125) ;  /* 0x0000013000067945 */ /* 0x000ff60003800200 */
[----:B------:R-:W-:Y:S01]  /*8230*/  @!UPT UIADD3 URZ, UPT, UPT, URZ, URZ, URZ ;  /* 0x000000fffffff290 */ /* 0x000fe2000fffe0ff */
[----:B------:R-:W-:Y:S05]  /*8240*/  @!P0 BRA `(.L_x_126) ;  /* 0x0000000000408947 */ /* 0x000fea0003800000 */
        /* <DEDUP_REMOVED lines=16> */
.L_x_126:
[----:B------:R-:W-:Y:S05]  /*8350*/  BSYNC.RECONVERGENT B6 ;  /* 0x0000000000067941 */ /* 0x000fea0003800200 */
.L_x_125:
[----:B------:R-:W-:Y:S01]  /*8360*/  ISETP.NE.AND P6, PT, R85, RZ, PT ;  /* 0x000000ff5500720c */ /* 0x000fe20003fc5270 */
[----:B------:R-:W-:Y:S01]  /*8370*/  UISETP.NE.U32.AND UP0, UPT, UR58, URZ, UPT ;  /* 0x000000ff3a00728c */ /* 0x000fe2000bf05070 */
[----:B------:R-:W-:Y:S02]  /*8380*/  ISETP.NE.U32.AND P3, PT, RZ, UR56, PT ;  /* 0x00000038ff007c0c */ /* 0x000fe4000bf65070 */
[----:B------:R-:W-:Y:S01]  /*8390*/  PLOP3.LUT P0, PT, PT, PT, PT, 0x8, 0x80 ;  /* 0x000000000080781c */ /* 0x000fe20003f0e170 */
[----:B------:R-:W-:Y:S01]  /*83a0*/  UISETP.NE.AND.EX UP0, UPT, UR59, URZ, UPT, UP0 ;  /* 0x000000ff3b00728c */ /* 0x000fe2000bf05300 */
[----:B------:R-:W-:Y:S07]  /*83b0*/  ISETP.NE.AND.EX P3, PT, RZ, UR57, PT, P3 ;  /* 0x00000039ff007c0c */ /* 0x000fee000bf65330 */
[----:B------:R-:W1:Y:S01]  /*83c0*/  @P6 LDC.64 R4, c[0x0][0x988] ;  /* 0x00026200ff046b82 */ /* 0x000e620000000a00 */
[----:B------:R-:W-:Y:S02]  /*83d0*/  @P6 PLOP3.LUT P0, PT, P3, PT, PT, 0x80, 0x8 ;  /* 0x000000000008681c */ /* 0x000fe40001f0f070 */
[----:B-1----:R-:W-:Y:S04]  /*83e0*/  @P6 ISETP.NE.U32.AND P1, PT, R4, RZ, PT ;  /* 0x000000ff0400620c */ /* 0x002fe80003f25070 */
[----:B------:R-:W-:Y:S01]  /*83f0*/  @P6 ISETP.NE.AND.EX P1, PT, R5, RZ, PT, P1 ;  /* 0x000000ff0500620c */ /* 0x000fe20003f25310 */
[----:B------:R-:W-:Y:S01]  /*8400*/  @!UPT UIADD3 URZ, UPT, UPT, URZ, URZ, URZ ;  /* 0x000000fffffff290 */ /* 0x000fe2000fffe0ff */
[----:B------:R-:W-:Y:S11]  /*8410*/  @!P3 BRA `(.L_x_127) ;  /* 0x000000000030b947 */ /* 0x000ff60003800000 */
[----:B------:R-:W-:Y:S01]  /*8420*/  ISETP.NE.U32.AND P2, PT, RZ, UR48, PT ;  /* 0x00000030ff007c0c */ /* 0x000fe2000bf45070 */
[----:B------:R-:W1:Y:S01]  /*8430*/  LDCU.64 UR4, c[0x0][0x358] ;  /* 0x00006b00ff0477ac */ /* 0x000e620008000a00 */
[----:B------:R-:W-:Y:S02]  /*8440*/  IMAD.MOV.U32 R82, RZ, RZ, 0x1 ;  /* 0x00000001ff527424 */ /* 0x000fe400078e00ff */
[----:B------:R-:W-:Y:S11]  /*8450*/  ISETP.NE.AND.EX P2, PT, RZ, UR49, PT, P2 ;  /* 0x00000031ff007c0c */ /* 0x000ff6000bf45320 */
[----:B------:R-:W-:Y:S02]  /*8460*/  @!UPT UIADD3 URZ, UPT, UPT, URZ, URZ, URZ ;  /* 0x000000fffffff290 */ /* 0x000fe4000fffe0ff */
[----:B------:R-:W2:Y:S01]  /*8470*/  @P2 LDC.64 R4, c[0x0][0x988] ;  /* 0x00026200ff042b82 */ /* 0x000ea20000000a00 */
[----:B------:R-:W-:Y:S04]  /*8480*/  @P2 IMAD R0, R17, UR56, RZ ;  /* 0x0000003811002c24 */ /* 0x000fe8000f8e02ff */
[----:B--2---:R-:W-:Y:S04]  /*8490*/  @P2 IMAD.WIDE R4, R0, 0x4, R4 ;  /* 0x0000000400042825 */ /* 0x004fe800078e0204 */
[----:B------:R-:W-:Y:S01]  /*84a0*/  HFMA2 R0, -RZ, RZ, 0, 5.9604644775390625e-08 ;  /* 0x00000001ff007431 */ /* 0x000fe200000001ff */
[----:B-1---5:R1:W5:Y:S04]  /*84b0*/  @P2 LDG.E R39, desc[UR4][R4.64] ;  /* 0x0000000404272981 */ /* 0x022368000c1e1900 */
[----:B------:R-:W-:Y:S01]  /*84c0*/  @!P2 PRMT R82, R0, 0x7610, R82 ;  /* 0x000076100052a816 */ /* 0x000fe20000000052 */
[----:B-1----:R-:W2:Y:S06]  /*84d0*/  @!P2 LDC R39, c[0x0][0x980] ;  /* 0x00026000ff27ab82 */ /* 0x002eac0000000800 */
.L_x_127:
[----:B------:R-:W-:Y:S05]  /*84e0*/  BRA.U !UP0, `(.L_x_128) ;  /* 0x0000000108247547 */ /* 0x000fea000b800000 */
[----:B------:R-:W-:Y:S01]  /*84f0*/  ISETP.NE.U32.AND P2, PT, RZ, UR62, PT ;  /* 0x0000003eff007c0c */ /* 0x000fe2000bf45070 */
[----:B------:R-:W1:Y:S03]  /*8500*/  LDCU.64 UR4, c[0x0][0x358] ;  /* 0x00006b00ff0477ac */ /* 0x000e660008000a00 */
[----:B------:R-:W-:Y:S11]  /*8510*/  ISETP.NE.AND.EX P2, PT, RZ, UR63, PT, P2 ;  /* 0x0000003fff007c0c */ /* 0x000ff6000bf45320 */
[----:B------:R-:W-:Y:S02]  /*8520*/  @!UPT UIADD3 URZ, UPT, UPT, URZ, URZ, URZ ;  /* 0x000000fffffff290 */ /* 0x000fe4000fffe0ff */
[----:B------:R-:W3:Y:S01]  /*8530*/  @P2 LDC.64 R4, c[0x0][0x9a8] ;  /* 0x00026a00ff042b82 */ /* 0x000ee20000000a00 */
[----:B------:R-:W-:Y:S04]  /*8540*/  @P2 IMAD R3, R17, UR58, RZ ;  /* 0x0000003a11032c24 */ /* 0x000fe8000f8e02ff */
[----:B---3--:R-:W-:Y:S05]  /*8550*/  @P2 IMAD.WIDE R4, R3, 0x4, R4 ;  /* 0x0000000403042825 */ /* 0x008fea00078e0204 */
[----:B-1---5:R1:W5:Y:S02]  /*8560*/  @P2 LDG.E R38, desc[UR4][R4.64] ;  /* 0x0000000404262981 */ /* 0x022364000c1e1900 */
[----:B-1----:R-:W3:Y:S02]  /*8570*/  @!P2 LDC R38, c[0x0][0x9a0] ;  /* 0x00026800ff26ab82 */ /* 0x002ee40000000800 */
.L_x_128:
[----:B--2--5:R-:W-:Y:S01]  /*8580*/  @P6 FSETP.NEU.AND P2, PT, R39, RZ, PT ;  /* 0x000000ff2700620b */ /* 0x024fe20003f4d000 */
[----:B------:R-:W-:Y:S01]  /*8590*/  BSSY B1, `(.L_x_129) ;  /* 0x0000037000017945 */ /* 0x000fe20003800000 */
[----:B------:R-:W-:Y:S01]  /*85a0*/  @P6 SEL R5, RZ, 0xffffffff, P1 ;  /* 0xffffffffff056807 */ /* 0x000fe20000800000 */
[----:B------:R-:W-:Y:S01]  /*85b0*/  IMAD.IADD R32, R37, 0x1, R2 ;  /* 0x0000000125207824 */ /* 0x000fe200078e0202 */
[----:B------:R-:W-:Y:S02]  /*85c0*/  @P6 LOP3.LUT P1, RZ, R82, 0xff, RZ, 0xc0, !PT ;  /* 0x000000ff52ff6812 */ /* 0x000fe4000782c0ff */
[----:B------:R-:W-:Y:S02]  /*85d0*/  CS2R R42, SRZ ;  /* 0x00000000002a7805 */ /* 0x000fe4000001ff00 */
[----:B------:R-:W-:Y:S02]  /*85e0*/  @P6 SEL R0, RZ, 0xffffffff, P2 ;  /* 0xffffffffff006807 */ /* 0x000fe40001000000 */
[----:B------:R-:W-:Y:S02]  /*85f0*/  CS2R R40, SRZ ;  /* 0x0000000000287805 */ /* 0x000fe4000001ff00 */
[----:B------:R-:W-:Y:S02]  /*8600*/  LEA R72, R36, UR43, 0x3 ;  /* 0x0000002b24487c11 */ /* 0x000fe4000f8e18ff */
[----:B------:R-:W-:Y:S02]  /*8610*/  CS2R R54, SRZ ;  /* 0x0000000000367805 */ /* 0x000fe4000001ff00 */
[----:B------:R-:W-:Y:S02]  /*8620*/  @P0 SEL R0, R5, R0, !P1 ;  /* 0x0000000005000207 */ /* 0x000fe40004800000 */
[----:B------:R-:W-:Y:S02]  /*8630*/  CS2R R52, SRZ ;  /* 0x0000000000347805 */ /* 0x000fe4000001ff00 */
[----:B------:R-:W-:Y:S02]  /*8640*/  SHF.L.U32 R3, R79, 0x1f, RZ ;  /* 0x0000001f4f037819 */ /* 0x000fe400000006ff */
[----:B------:R-:W-:Y:S02]  /*8650*/  @P6 LOP3.LUT R0, R0, 0x1, RZ, 0xc0, !PT ;  /* 0x0000000100006812 */ /* 0x000fe400078ec0ff */
[----:B------:R-:W-:Y:S02]  /*8660*/  PLOP3.LUT P5, PT, PT, PT, PT, 0x8, 0x80 ;  /* 0x000000000080781c */ /* 0x000fe40003fae170 */
[----:B------:R-:W-:Y:S11]  /*8670*/  ISETP.NE.U32.OR P1, PT, R0, 0x1, !P6 ;  /* 0x000000010000780c */ /* 0x000ff60007725470 */
[----:B------:R-:W-:Y:S02]  /*8680*/  @!UPT UIADD3 URZ, UPT, UPT, URZ, URZ, URZ ;  /* 0x000000fffffff290 */ /* 0x000fe4000fffe0ff */
[----:B------:R-:W-:Y:S04]  /*8690*/  @P1 SHF.L.U32 R4, R77, 0x1f, RZ ;  /* 0x0000001f4d041819 */ /* 0x000fe800000006ff */
[----:B------:R-:W1:Y:S01]  /*86a0*/  @P1 SYNCS.PHASECHK.TRANS64.TRYWAIT P0, [UR43+0x360], R4 ;  /* 0x00036004ff0015a7 */ /* 0x000e62000800112b */
[----:B------:R2:W4:Y:S01]  /*86b0*/  SYNCS.PHASECHK.TRANS64.TRYWAIT P4, [R72+URZ+0x390], R3 ;  /* 0x00039003480075a7 */ /* 0x00052200080811ff */
[----:B-1----:R-:W-:Y:S01]  /*86c0*/  @P1 PLOP3.LUT P5, PT, P0, PT, PT, 0x8, 0x80 ;  /* 0x000000000080181c */ /* 0x002fe200007ae170 */
[----:B------:R-:W-:Y:S01]  /*86d0*/  @!UPT UIADD3 URZ, UPT, UPT, URZ, URZ, URZ ;  /* 0x000000fffffff290 */ /* 0x000fe2000fffe0ff */
[----:B--2-4-:R-:W-:Y:S11]  /*86e0*/  @!P1 BRA `(.L_x_130) ;  /* 0x0000000000849947 */ /* 0x014ff60003800000 */
[----:B------:R-:W-:Y:S01]  /*86f0*/  ISETP.NE.U32.AND P0, PT, RZ, UR48, PT ;  /* 0x00000030ff007c0c */ /* 0x000fe2000bf05070 */
[----:B------:R-:W-:Y:S01]  /*8700*/  BSSY B0, `(.L_x_131) ;  /* 0x0000012000007945 */ /* 0x000fe20003800000 */
[----:B------:R-:W-:Y:S02]  /*8710*/  FSETP.NEU.AND P2, PT, R39, RZ, PT ;  /* 0x000000ff2700720b */ /* 0x000fe40003f4d000 */
[----:B------:R-:W-:Y:S02]  /*8720*/  CS2R R54, SRZ ;  /* 0x0000000000367805 */ /* 0x000fe4000001ff00 */
[----:B------:R-:W-:Y:S02]  /*8730*/  ISETP.NE.AND.EX P0, PT, RZ, UR49, PT, P0 ;  /* 0x00000031ff007c0c */ /* 0x000fe4000bf05300 */
[----:B------:R-:W-:Y:S02]  /*8740*/  CS2R R52, SRZ ;  /* 0x0000000000347805 */ /* 0x000fe4000001ff00 */
[----:B------:R-:W-:Y:S02]  /*8750*/  LOP3.LUT P1, RZ, R82, 0xff, RZ, 0xc0, !PT ;  /* 0x000000ff52ff7812 */ /* 0x000fe4000782c0ff */
[----:B------:R-:W-:Y:S02]  /*8760*/  CS2R R42, SRZ ;  /* 0x00000000002a7805 */ /* 0x000fe4000001ff00 */
[----:B------:R-:W-:Y:S02]  /*8770*/  SEL R0, RZ, 0xffffffff, P2 ;  /* 0xffffffffff007807 */ /* 0x000fe40001000000 */
[----:B------:R-:W-:Y:S02]  /*8780*/  CS2R R40, SRZ ;  /* 0x0000000000287805 */ /* 0x000fe4000001ff00 */
[----:B------:R-:W-:Y:S04]  /*8790*/  SEL R5, RZ, 0xffffffff, P0 ;  /* 0xffffffffff057807 */ /* 0x000fe80000000000 */
[----:B------:R-:W-:Y:S04]  /*87a0*/  @P3 SEL R0, R5, R0, !P1 ;  /* 0x0000000005003207 */ /* 0x000fe80004800000 */
[----:B------:R-:W-:Y:S04]  /*87b0*/  LOP3.LUT R0, R0, 0x1, RZ, 0xc0, !PT ;  /* 0x0000000100007812 */ /* 0x000fe800078ec0ff */
[----:B------:R-:W-:Y:S01]  /*87c0*/  ISETP.NE.U32.AND P0, PT, R0, 0x1, PT ;  /* 0x000000010000780c */ /* 0x000fe20003f05070 */
[----:B------:R-:W-:Y:S01]  /*87d0*/  @!UPT UIADD3 URZ, UPT, UPT, URZ, URZ, URZ ;  /* 0x000000fffffff290 */ /* 0x000fe2000fffe0ff */
[----:B------:R-:W-:Y:S11]  /*87e0*/  @!P5 BRA `(.L_x_132) ;  /* 0x00000000000cd947 */ /* 0x000ff60003800000 */
[----:B------:R-:W-:Y:S04]  /*87f0*/  SHF.L.U32 R5, R77, 0x1f, RZ ;  /* 0x0000001f4d057819 */ /* 0x000fe800000006ff */
[----:B------:R-:W1:Y:S02]  /*8800*/  SYNCS.PHASECHK.TRANS64.TRYWAIT P1, [UR43+0x360], R5 ;  /* 0x00036005ff0075a7 */ /* 0x000e64000802112b */
[----:B-1----:R-:W-:Y:S05]  /*8810*/  @!P1 BRA `(.L_x_133) ;  /* 0x0000002c002c9947 */ /* 0x002fea0003800000 */
.L_x_132:
[----:B------:R-:W-:Y:S05]  /*8820*/  BSYNC B0 ;  /* 0x0000000000007941 */ /* 0x000fea0003800000 */
.L_x_131:
[----:B------:R-:W2:Y:S01]  /*8830*/  S2UR UR5, SR_CgaCtaId ;  /* 0x00000000000579c3 */ /* 0x000ea20000008800 */
[----:B------:R4:W1:Y:S01]  /*8840*/  @P0 LDS.128 R52, [R81+UR43+0x400] ;  /* 0x0004002b51340984 */ /* 0x0008620008000c00 */
[----:B------:R-:W-:Y:S01]  /*8850*/  UIADD3 UR4, UPT, UPT, UR43, 0x368, URZ ;  /* 0x000003682b047890 */ /* 0x000fe2000fffe0ff */
[----:B------:R-:W-:Y:S02]  /*8860*/  LOP3.LUT R77, R77, 0x1, RZ, 0x3c, !PT ;  /* 0x000000014d4d7812 */ /* 0x000fe400078e3cff */
[----:B------:R4:W1:Y:S01]  /*8870*/  @P0 LDS.128 R40, [R80+0x10] ;  /* 0x0000100050280984 */ /* 0x0008620000000c00 */
[----:B------:R-:W-:Y:S01]  /*8880*/  @!PT LDS RZ, [RZ] ;  /* 0x00000000fffff984 */ /* 0x000fe20000000800 */
[----:B------:R-:W-:Y:S01]  /*8890*/  @!PT LDS RZ, [RZ] ;  /* 0x00000000fffff984 */ /* 0x000fe20000000800 */
[----:B------:R-:W-:Y:S01]  /*88a0*/  @!PT LDS RZ, [RZ] ;  /* 0x00000000fffff984 */ /* 0x000fe20000000800 */
[----:B------:R-:W-:Y:S01]  /*88b0*/  @!PT LDS RZ, [RZ] ;  /* 0x00000000fffff984 */ /* 0x000fe20000000800 */
[----:B------:R5:W-:Y:S06]  /*88c0*/  MEMBAR.ALL.CTA ;  /* 0x0000000000007992 */ /* 0x000bec0000008000 */
[----:B-----5:R-:W5:Y:S01]  /*88d0*/  FENCE.VIEW.ASYNC.S ;  /* 0x00000000000073c6 */ /* 0x020f620000000000 */
[----:B--2---:R-:W-:Y:S09]  /*88e0*/  UPRMT UR4, UR5, 0x654, UR4 ;  /* 0x0000065405047896 */ /* 0x004ff20008000004 */
[----:B----45:R-:W-:Y:S03]  /*88f0*/  SYNCS.ARRIVE.TRANS64.RED.A1T0 RZ, [UR4], RZ ;  /* 0x000000ffffff79a7 */ /* 0x030fe60008100404 */
.L_x_130:
[----:B------:R-:W-:Y:S05]  /*8900*/  BSYNC B1 ;  /* 0x0000000000017941 */ /* 0x000fea0003800000 */
.L_x_129:
[----:B-1----:R-:W-:Y:S04]  /*8910*/  SHF.R.U32.HI R0, RZ, 0x15, R32 ;  /* 0x00000015ff007819 */ /* 0x002fe80000011620 */
[----:B------:R-:W-:Y:S01]  /*8920*/  LOP3.LUT P0, RZ, R0, 0x3, R83, 0x48, !PT ;  /* 0x0000000300ff7812 */ /* 0x000fe20007804853 */
[----:B------:R-:W-:Y:S01]  /*8930*/  @!UPT UIADD3 URZ, UPT, UPT, URZ, URZ, URZ ;  /* 0x000000fffffff290 */ /* 0x000fe2000fffe0ff */
[----:B------:R-:W-:Y:S11]  /*8940*/  @P4 BRA `(.L_x_134) ;  /* 0x0000000000084947 */ /* 0x000ff60003800000 */
[----:B------:R-:W1:Y:S02]  /*8950*/  SYNCS.PHASECHK.TRANS64.TRYWAIT P1, [R72+URZ+0x390], R3 ;  /* 0x00039003480075a7 */ /* 0x000e6400080211ff */
[----:B-1----:R-:W-:Y:S05]  /*8960*/  @!P1 BRA `(.L_x_135) ;  /* 0x0000002800f09947 */ /* 0x002fea0003800000 */
.L_x_134:
[----:B------:R-:W-:Y:S05]  /*8970*/  @!P0 BRA `(.L_x_136) ;  /* 0x0000000000408947 */ /* 0x000fea0003800000 */
[----:B------:R-:W2:Y:S01]  /*8980*/  LDCU.64 UR8, c[0x4][0x70] ;  /* 0x01000e00ff0877ac */ /* 0x000ea20008000a00 */
[----:B-1----:R-:W-:Y:S01]  /*8990*/  MOV R3, 0x0 ;  /* 0x0000000000037802 */ /* 0x002fe20000000f00 */
[----:B------:R-:W-:Y:S02]  /*89a0*/  HFMA2 R12, -RZ, RZ, 0, 5.9604644775390625e-08 ;  /* 0x00000001ff0c7431 */ /* 0x000fe400000001ff */
[----:B------:R-:W-:Y:S02]  /*89b0*/  IMAD.MOV.U32 R8, RZ, RZ, 0x192 ;  /* 0x00000192ff087424 */ /* 0x000fe400078e00ff */
[----:B------:R-:W-:Y:S01]  /*89c0*/  IMAD.MOV.U32 R13, RZ, RZ, RZ ;  /* 0x000000ffff0d7224 */ /* 0x000fe200078e00ff */
[----:B------:R-:W1:Y:S01]  /*89d0*/  LDCU.64 UR6, c[0x4][0x78] ;  /* 0x01000f00ff0677ac */ /* 0x000e620008000a00 */
[----:B------:R-:W4:Y:S01]  /*89e0*/  LDC.64 R2, c[0x4][R3] ;  /* 0x0100000003027b82 */ /* 0x000f220000000a00 */
[----:B------:R-:W5:Y:S01]  /*89f0*/  LDCU.64 UR4, c[0x4][0x10] ;  /* 0x01000200ff0477ac */ /* 0x000f620008000a00 */
[----:B--2---:R-:W-:Y:S01]  /*8a00*/  MOV R5, UR9 ;  /* 0x0000000900057c02 */ /* 0x004fe20008000f00 */
[----:B------:R-:W-:Y:S01]  /*8a10*/  IMAD.U32 R4, RZ, RZ, UR8 ;  /* 0x00000008ff047e24 */ /* 0x000fe2000f8e00ff */
[----:B-1----:R-:W-:Y:S01]  /*8a20*/  MOV R7, UR7 ;  /* 0x0000000700077c02 */ /* 0x002fe20008000f00 */
[----:B------:R-:W-:Y:S01]  /*8a30*/  IMAD.U32 R6, RZ, RZ, UR6 ;  /* 0x00000006ff067e24 */ /* 0x000fe2000f8e00ff */
[----:B-----5:R-:W-:Y:S01]  /*8a40*/  MOV R11, UR5 ;  /* 0x00000005000b7c02 */ /* 0x020fe20008000f00 */
[----:B------:R-:W-:Y:S02]  /*8a50*/  IMAD.U32 R10, RZ, RZ, UR4 ;  /* 0x00000004ff0a7e24 */ /* 0x000fe4000f8e00ff */
[----:B------:R-:W-:Y:S07]  /*8a60*/  LEPC R20, `(.L_x_136) ;  /* 0x000000001014794e */ /* 0x000fee0000000000 */
[----:B---34-:R-:W-:Y:S05]  /*8a70*/  CALL.ABS.NOINC R2 ;  /* 0x0000000002007343 */ /* 0x018fea0003c00000 */
.L_x_136:
[----:B------:R-:W-:Y:S01]  /*8a80*/  LOP3.LUT P0, RZ, R76, 0x60, RZ, 0xc0, !PT ;  /* 0x000000604cff7812 */ /* 0x000fe2000780c0ff */
[----:B------:R-:W-:Y:S05]  /*8a90*/  WARPSYNC.ALL ;  /* 0x0000000000007948 */ /* 0x000fea0003800000 */
[----:B------:R-:W-:Y:S01]  /*8aa0*/  R2UR UR4, R32 ;  /* 0x00000000200472ca */ /* 0x000fe200000e0000 */
[----:B------:R-:W2:Y:S01]  /*8ab0*/  S2UR UR6, SR_CgaCtaId ;  /* 0x00000000000679c3 */ /* 0x000ea20000008800 */
[-C--:B------:R-:W-:Y:S01]  /*8ac0*/  F2FP.F16.E4M3.UNPACK_B R44, R52.reuse ;  /* 0x00000034ff2c723e */ /* 0x080fe200020006ff */
[----:B------:R-:W-:Y:S01]  /*8ad0*/  BSSY.RECONVERGENT B0, `(.L_x_137) ;  /* 0x00000ff000007945 */ /* 0x000fe20003800200 */
[----:B------:R-:W-:Y:S02]  /*8ae0*/  F2FP.F16.E4M3.UNPACK_B R52, R52.H1 ;  /* 0x00000034ff34723e */ /* 0x000fe400030006ff */
[-C--:B------:R-:W-:Y:S02]  /*8af0*/  F2FP.F16.E4M3.UNPACK_B R45, R53.reuse ;  /* 0x00000035ff2d723e */ /* 0x080fe400020006ff */
[-C--:B------:R-:W-:Y:S02]  /*8b00*/  F2FP.F16.E4M3.UNPACK_B R57, R40.reuse ;  /* 0x00000028ff39723e */ /* 0x080fe400020006ff */
[----:B------:R-:W-:Y:S01]  /*8b10*/  F2FP.F16.E4M3.UNPACK_B R59, R40.H1 ;  /* 0x00000028ff3b723e */ /* 0x000fe200030006ff */
[--C-:B------:R-:W-:Y:S01]  /*8b20*/  HADD2.F32 R40, -RZ, R44.reuse.H0_H0 ;  /* 0x2000002cff287230 */ /* 0x100fe20000004100 */
[-C--:B------:R-:W-:Y:S01]  /*8b30*/  F2FP.F16.E4M3.UNPACK_B R65, R42.reuse ;  /* 0x0000002aff41723e */ /* 0x080fe200020006ff */
[----:B------:R-:W-:Y:S01]  /*8b40*/  LDTM.16dp32bit_t0_t15.x32 R4, tmem[UR4] ;  /* 0x00000004000479ee */ /* 0x000fe20008a80000 */
[----:B------:R-:W3:Y:S01]  /*8b50*/  LDTM.16dp32bit_t16_t31.x32 R4, tmem[UR4+0x20] ;  /* 0x00002004000479ee */ /* 0x000ee20008aa0000 */
[----:B------:R-:W-:Y:S01]  /*8b60*/  F2FP.F16.E4M3.UNPACK_B R68, R42.H1 ;  /* 0x0000002aff44723e */ /* 0x000fe200030006ff */
[----:B------:R-:W-:Y:S01]  /*8b70*/  NOP ;  /* 0x0000000000007918 */ /* 0x000fe20000000000 */
[----:B------:R-:W-:Y:S01]  /*8b80*/  HADD2.F32 R42, -RZ, R44.H1_H1 ;  /* 0x3000002cff2a7230 */ /* 0x000fe20000004100 */
[----:B------:R-:W-:Y:S01]  /*8b90*/  R2UR UR5, R72 ;  /* 0x00000000480572ca */ /* 0x000fe200000e0000 */
[----:B------:R-:W-:Y:S01]  /*8ba0*/  HADD2.F32 R46, -RZ, R45.H1_H1 ;  /* 0x3000002dff2e7230 */ /* 0x000fe20000004100 */
[----:B------:R-:W-:Y:S01]  /*8bb0*/  F2FP.F16.E4M3.UNPACK_B R47, R53.H1 ;  /* 0x00000035ff2f723e */ /* 0x000fe200030006ff */
[----:B------:R-:W-:Y:S01]  /*8bc0*/  HADD2.F32 R66, -RZ, R65.H1_H1 ;  /* 0x30000041ff427230 */ /* 0x000fe20000004100 */
[-C--:B------:R-:W-:Y:S01]  /*8bd0*/  F2FP.F16.E4M3.UNPACK_B R61, R41.reuse ;  /* 0x00000029ff3d723e */ /* 0x080fe200020006ff */
[--C-:B------:R-:W-:Y:S01]  /*8be0*/  HADD2.F32 R44, -RZ, R52.reuse.H1_H1 ;  /* 0x30000034ff2c7230 */ /* 0x100fe20000004100 */
[----:B------:R-:W-:Y:S01]  /*8bf0*/  F2FP.F16.E4M3.UNPACK_B R63, R41.H1 ;  /* 0x00000029ff3f723e */ /* 0x000fe200030006ff */
[----:B------:R-:W-:Y:S01]  /*8c00*/  HADD2.F32 R41, -RZ, R52.H0_H0 ;  /* 0x20000034ff297230 */ /* 0x000fe20000004100 */
[-C--:B------:R-:W-:Y:S01]  /*8c10*/  F2FP.F16.E4M3.UNPACK_B R49, R54.reuse ;  /* 0x00000036ff31723e */ /* 0x080fe200020006ff */
[----:B------:R-:W-:Y:S01]  /*8c20*/  HADD2.F32 R62, -RZ, R61.H1_H1 ;  /* 0x3000003dff3e7230 */ /* 0x000fe20000004100 */
[-C--:B------:R-:W-:Y:S01]  /*8c30*/  F2FP.F16.E4M3.UNPACK_B R67, R43.reuse ;  /* 0x0000002bff43723e */ /* 0x080fe200020006ff */
[----:B------:R-:W-:Y:S01]  /*8c40*/  HADD2.F32 R48, -RZ, R47.H1_H1 ;  /* 0x3000002fff307230 */ /* 0x000fe20000004100 */
[----:B------:R-:W-:Y:S01]  /*8c50*/  F2FP.F16.E4M3.UNPACK_B R69, R43.H1 ;  /* 0x0000002bff45723e */ /* 0x000fe200030006ff */
[----:B------:R-:W-:Y:S01]  /*8c60*/  UIADD3 UR4, UPT, UPT, UR5, 0x3a0, URZ ;  /* 0x000003a005047890 */ /* 0x000fe2000fffe0ff */
[----:B------:R-:W-:Y:S01]  /*8c70*/  HADD2.F32 R43, -RZ, R45.H0_H0 ;  /* 0x2000002dff2b7230 */ /* 0x000fe20000004100 */
[----:B------:R-:W-:Y:S01]  /*8c80*/  F2FP.F16.E4M3.UNPACK_B R51, R54.H1 ;  /* 0x00000036ff33723e */ /* 0x000fe200030006ff */
[----:B------:R-:W-:Y:S01]  /*8c90*/  HADD2.F32 R50, -RZ, R49.H1_H1 ;  /* 0x30000031ff327230 */ /* 0x000fe20000004100 */
[-C--:B------:R-:W-:Y:S01]  /*8ca0*/  F2FP.F16.E4M3.UNPACK_B R53, R55.reuse ;  /* 0x00000037ff35723e */ /* 0x080fe200020006ff */
[----:B------:R-:W-:Y:S01]  /*8cb0*/  HADD2.F32 R45, -RZ, R47.H0_H0 ;  /* 0x2000002fff2d7230 */ /* 0x000fe20000004100 */
[----:B------:R-:W-:Y:S01]  /*8cc0*/  F2FP.F16.E4M3.UNPACK_B R55, R55.H1 ;  /* 0x00000037ff37723e */ /* 0x000fe200030006ff */
[----:B--2---:R-:W-:Y:S01]  /*8cd0*/  UPRMT UR4, UR6, 0x654, UR4 ;  /* 0x0000065406047896 */ /* 0x004fe20008000004 */
[C---:B---3--:R-:W-:Y:S01]  /*8ce0*/  FMUL R4, R38.reuse, R4 ;  /* 0x0000000426047220 */ /* 0x048fe20000400000 */
[C---:B------:R-:W-:Y:S01]  /*8cf0*/  FMUL R5, R38.reuse, R5 ;  /* 0x0000000526057220 */ /* 0x040fe20000400000 */
[C---:B------:R-:W-:Y:S01]  /*8d00*/  FMUL R8, R38.reuse, R8 ;  /* 0x0000000826087220 */ /* 0x040fe20000400000 */
[C---:B------:R-:W-:Y:S01]  /*8d10*/  FMUL R9, R38.reuse, R9 ;  /* 0x0000000926097220 */ /* 0x040fe20000400000 */
[C---:B------:R-:W-:Y:S01]  /*8d20*/  FFMA R4, R39.reuse, R40, R4 ;  /* 0x0000002827047223 */ /* 0x040fe20000000004 */
[C---:B------:R-:W-:Y:S01]  /*8d30*/  FFMA R5, R39.reuse, R42, R5 ;  /* 0x0000002a27057223 */ /* 0x040fe20000000005 */
[----:B------:R-:W-:Y:S02]  /*8d40*/  HADD2.F32 R47, -RZ, R49.H0_H0 ;  /* 0x20000031ff2f7230 */ /* 0x000fe40000004100 */
[C---:B------:R-:W-:Y:S01]  /*8d50*/  FMUL R12, R38.reuse, R12 ;  /* 0x0000000c260c7220 */ /* 0x040fe20000400000 */
[----:B------:R-:W-:Y:S01]  /*8d60*/  SYNCS.ARRIVE.TRANS64.RED.A1T0 RZ, [UR4], RZ ;  /* 0x000000ffffff79a7 */ /* 0x000fe20008100404 */
[C---:B------:R-:W-:Y:S01]  /*8d70*/  FMUL R13, R38.reuse, R13 ;  /* 0x0000000d260d7220 */ /* 0x040fe20000400000 */
[----:B------:R-:W-:Y:S02]  /*8d80*/  HADD2.F32 R54, -RZ, R53.H1_H1 ;  /* 0x30000035ff367230 */ /* 0x000fe40000004100 */
[C---:B------:R-:W-:Y:S01]  /*8d90*/  FMUL R16, R38.reuse, R16 ;  /* 0x0000001026107220 */ /* 0x040fe20000400000 */
[C---:B------:R-:W-:Y:S01]  /*8da0*/  FMUL R17, R38.reuse, R17 ;  /* 0x0000001126117220 */ /* 0x040fe20000400000 */
[C---:B------:R-:W-:Y:S01]  /*8db0*/  FMUL R0, R38.reuse, R20 ;  /* 0x0000001426007220 */ /* 0x040fe20000400000 */
[C---:B------:R-:W-:Y:S01]  /*8dc0*/  FMUL R2, R38.reuse, R21 ;  /* 0x0000001526027220 */ /* 0x040fe20000400000 */
[C---:B------:R-:W-:Y:S01]  /*8dd0*/  FMUL R20, R38.reuse, R24 ;  /* 0x0000001826147220 */ /* 0x040fe20000400000 */
[C---:B------:R-:W-:Y:S01]  /*8de0*/  FMUL R21, R38.reuse, R25 ;  /* 0x0000001926157220 */ /* 0x040fe20000400000 */
[C---:B------:R-:W-:Y:S01]  /*8df0*/  FMUL R24, R38.reuse, R28 ;  /* 0x0000001c26187220 */ /* 0x040fe20000400000 */
        /* <DEDUP_REMOVED lines=8> */
[C---:B------:R-:W-:Y:S01]  /*8e80*/  FFMA R6, R39.reuse, R41, R6 ;  /* 0x0000002927067223 */ /* 0x040fe20000000006 */
[C---:B------:R-:W-:Y:S01]  /*8e90*/  FFMA R7, R39.reuse, R44, R7 ;  /* 0x0000002c27077223 */ /* 0x040fe20000000007 */
[C---:B------:R-:W-:Y:S01]  /*8ea0*/  FFMA R8, R39.reuse, R43, R8 ;  /* 0x0000002b27087223 */ /* 0x040fe20000000008 */
[C---:B------:R-:W-:Y:S01]  /*8eb0*/  FFMA R9, R39.reuse, R46, R9 ;  /* 0x0000002e27097223 */ /* 0x040fe20000000009 */
[----:B------:R-:W-:Y:S02]  /*8ec0*/  HADD2.F32 R49, -RZ, R51.H0_H0 ;  /* 0x20000033ff317230 */ /* 0x000fe40000004100 */
[----:B------:R-:W-:Y:S01]  /*8ed0*/  FFMA R10, R39, R45, R10 ;  /* 0x0000002d270a7223 */ /* 0x000fe2000000000a */
[----:B-1----:R-:W-:Y:S01]  /*8ee0*/  F2FP.SATFINITE.E4M3.F32.PACK_AB_MERGE_C R72, R7, R6, RZ ;  /* 0x000000060748723e */ /* 0x002fe200048070ff */
[C---:B------:R-:W-:Y:S01]  /*8ef0*/  FFMA R11, R39.reuse, R48, R11 ;  /* 0x00000030270b7223 */ /* 0x040fe2000000000b */
[C---:B------:R-:W-:Y:S01]  /*8f00*/  FFMA R12, R39.reuse, R47, R12 ;  /* 0x0000002f270c7223 */ /* 0x040fe2000000000c */
[----:B------:R-:W-:Y:S01]  /*8f10*/  FFMA R13, R39, R50, R13 ;  /* 0x00000032270d7223 */ /* 0x000fe2000000000d */
[----:B------:R-:W-:Y:S01]  /*8f20*/  F2FP.SATFINITE.E4M3.F32.PACK_AB_MERGE_C R72, R5, R4, R72 ;  /* 0x000000040548723e */ /* 0x000fe20004807048 */
[----:B------:R-:W-:Y:S01]  /*8f30*/  HADD2.F32 R41, -RZ, R67.H0_H0 ;  /* 0x20000043ff297230 */ /* 0x000fe20000004100 */
[----:B------:R-:W-:Y:S01]  /*8f40*/  F2FP.SATFINITE.E4M3.F32.PACK_AB_MERGE_C R73, R11, R10, RZ ;  /* 0x0000000a0b49723e */ /* 0x000fe200048070ff */
[----:B------:R-:W-:Y:S02]  /*8f50*/  HADD2.F32 R52, -RZ, R51.H1_H1 ;  /* 0x30000033ff347230 */ /* 0x000fe40000004100 */
[C---:B------:R-:W-:Y:S01]  /*8f60*/  FMUL R14, R38.reuse, R14 ;  /* 0x0000000e260e7220 */ /* 0x040fe20000400000 */
[----:B------:R-:W-:Y:S01]  /*8f70*/  HADD2.F32 R51, -RZ, R53.H0_H0 ;  /* 0x20000035ff337230 */ /* 0x000fe20000004100 */
[----:B------:R-:W-:Y:S01]  /*8f80*/  F2FP.SATFINITE.E4M3.F32.PACK_AB_MERGE_C R73, R9, R8, R73 ;  /* 0x000000080949723e */ /* 0x000fe20004807049 */
[C---:B------:R-:W-:Y:S01]  /*8f90*/  FMUL R15, R38.reuse, R15 ;  /* 0x0000000f260f7220 */ /* 0x040fe20000400000 */
[--C-:B------:R-:W-:Y:S02]  /*8fa0*/  HADD2.F32 R53, -RZ, R55.reuse.H0_H0 ;  /* 0x20000037ff357230 */ /* 0x100fe40000004100 */
[C---:B------:R-:W-:Y:S01]  /*8fb0*/  FFMA R14, R39.reuse, R49, R14 ;  /* 0x00000031270e7223 */ /* 0x040fe2000000000e */
[----:B------:R-:W-:Y:S02]  /*8fc0*/  HADD2.F32 R56, -RZ, R55.H1_H1 ;  /* 0x30000037ff387230 */ /* 0x000fe40000004100 */
[C---:B------:R-:W-:Y:S01]  /*8fd0*/  FFMA R15, R39.reuse, R52, R15 ;  /* 0x00000034270f7223 */ /* 0x040fe2000000000f */
[C---:B------:R-:W-:Y:S01]  /*8fe0*/  FFMA R16, R39.reuse, R51, R16 ;  /* 0x0000003327107223 */ /* 0x040fe20000000010 */
[C---:B------:R-:W-:Y:S01]  /*8ff0*/  FFMA R17, R39.reuse, R54, R17 ;  /* 0x0000003627117223 */ /* 0x040fe20000000011 */
[--C-:B------:R-:W-:Y:S02]  /*9000*/  HADD2.F32 R55, -RZ, R57.reuse.H0_H0 ;  /* 0x20000039ff377230 */ /* 0x100fe40000004100 */
[C---:B------:R-:W-:Y:S01]  /*9010*/  FMUL R18, R38.reuse, R18 ;  /* 0x0000001226127220 */ /* 0x040fe20000400000 */
[C---:B------:R-:W-:Y:S01]  /*9020*/  FMUL R19, R38.reuse, R19 ;  /* 0x0000001326137220 */ /* 0x040fe20000400000 */
[----:B------:R-:W-:Y:S02]  /*9030*/  HADD2.F32 R57, -RZ, R57.H1_H1 ;  /* 0x30000039ff397230 */ /* 0x000fe40000004100 */
[C---:B------:R-:W-:Y:S01]  /*9040*/  FMUL R3, R38.reuse, R22 ;  /* 0x0000001626037220 */ /* 0x040fe20000400000 */
[--C-:B------:R-:W-:Y:S02]  /*9050*/  HADD2.F32 R58, -RZ, R59.reuse.H0_H0 ;  /* 0x2000003bff3a7230 */ /* 0x100fe40000004100 */
[C---:B------:R-:W-:Y:S01]  /*9060*/  FFMA R18, R39.reuse, R53, R18 ;  /* 0x0000003527127223 */ /* 0x040fe20000000012 */
[----:B------:R-:W-:Y:S02]  /*9070*/  HADD2.F32 R60, -RZ, R59.H1_H1 ;  /* 0x3000003bff3c7230 */ /* 0x000fe40000004100 */
[C---:B------:R-:W-:Y:S01]  /*9080*/  FFMA R19, R39.reuse, R56, R19 ;  /* 0x0000003827137223 */ /* 0x040fe20000000013 */
[----:B------:R-:W-:Y:S02]  /*9090*/  HADD2.F32 R59, -RZ, R61.H0_H0 ;  /* 0x2000003dff3b7230 */ /* 0x000fe40000004100 */
[C---:B------:R-:W-:Y:S01]  /*90a0*/  FMUL R23, R38.reuse, R23 ;  /* 0x0000001726177220 */ /* 0x040fe20000400000 */
[C---:B------:R-:W-:Y:S01]  /*90b0*/  FFMA R0, R39.reuse, R55, R0 ;  /* 0x0000003727007223 */ /* 0x040fe20000000000 */
[C---:B------:R-:W-:Y:S01]  /*90c0*/  FFMA R2, R39.reuse, R57, R2 ;  /* 0x0000003927027223 */ /* 0x040fe20000000002 */
[--C-:B------:R-:W-:Y:S02]  /*90d0*/  HADD2.F32 R61, -RZ, R63.reuse.H0_H0 ;  /* 0x2000003fff3d7230 */ /* 0x100fe40000004100 */
[C---:B------:R-:W-:Y:S01]  /*90e0*/  FFMA R3, R39.reuse, R58, R3 ;  /* 0x0000003a27037223 */ /* 0x040fe20000000003 */
[----:B------:R-:W-:Y:S02]  /*90f0*/  HADD2.F32 R64, -RZ, R63.H1_H1 ;  /* 0x3000003fff407230 */ /* 0x000fe40000004100 */
[C---:B------:R-:W-:Y:S01]  /*9100*/  FMUL R22, R38.reuse, R26 ;  /* 0x0000001a26167220 */ /* 0x040fe20000400000 */
[----:B------:R-:W-:Y:S02]  /*9110*/  HADD2.F32 R63, -RZ, R65.H0_H0 ;  /* 0x20000041ff3f7230 */ /* 0x000fe40000004100 */
[C---:B------:R-:W-:Y:S01]  /*9120*/  FFMA R23, R39.reuse, R60, R23 ;  /* 0x0000003c27177223 */ /* 0x040fe20000000017 */
[C---:B------:R-:W-:Y:S01]  /*9130*/  FMUL R27, R38.reuse, R27 ;  /* 0x0000001b261b7220 */ /* 0x040fe20000400000 */
[C---:B------:R-:W-:Y:S01]  /*9140*/  FFMA R20, R39.reuse, R59, R20 ;  /* 0x0000003b27147223 */ /* 0x040fe20000000014 */
[C---:B------:R-:W-:Y:S01]  /*9150*/  FFMA R21, R39.reuse, R62, R21 ;  /* 0x0000003e27157223 */ /* 0x040fe20000000015 */
[--C-:B------:R-:W-:Y:S02]  /*9160*/  HADD2.F32 R65, -RZ, R68.reuse.H0_H0 ;  /* 0x20000044ff417230 */ /* 0x100fe40000004100 */
[C---:B------:R-:W-:Y:S01]  /*9170*/  FFMA R22, R39.reuse, R61, R22 ;  /* 0x0000003d27167223 */ /* 0x040fe20000000016 */
[----:B------:R-:W-:Y:S02]  /*9180*/  HADD2.F32 R68, -RZ, R68.H1_H1 ;  /* 0x30000044ff447230 */ /* 0x000fe40000004100 */
[C---:B------:R-:W-:Y:S01]  /*9190*/  FMUL R26, R38.reuse, R30 ;  /* 0x0000001e261a7220 */ /* 0x040fe20000400000 */
        /* <DEDUP_REMOVED lines=8> */
[----:B------:R-:W-:Y:S01]  /*9220*/  FFMA R31, R39, R68, R31 ;  /* 0x00000044271f7223 */ /* 0x000fe2000000001f */
[----:B------:R-:W-:Y:S01]  /*9230*/  FMUL R35, R38, R35 ;  /* 0x0000002326237220 */ /* 0x000fe20000400000 */
[----:B------:R-:W-:Y:S01]  /*9240*/  F2FP.SATFINITE.E4M3.F32.PACK_AB_MERGE_C R74, R15, R14, RZ ;  /* 0x0000000e0f4a723e */ /* 0x000fe200048070ff */
[----:B------:R-:W-:Y:S01]  /*9250*/  FFMA R28, R39, R41, R28 ;  /* 0x00000029271c7223 */ /* 0x000fe2000000001c */
[----:B------:R-:W-:Y:S01]  /*9260*/  F2FP.SATFINITE.E4M3.F32.PACK_AB_MERGE_C R75, R19, R18, RZ ;  /* 0x00000012134b723e */ /* 0x000fe200048070ff */
[C---:B------:R-:W-:Y:S01]  /*9270*/  FFMA R29, R39.reuse, R40, R29 ;  /* 0x00000028271d7223 */ /* 0x040fe2000000001d */
[C---:B------:R-:W-:Y:S01]  /*9280*/  FFMA R30, R39.reuse, R67, R30 ;  /* 0x00000043271e7223 */ /* 0x040fe2000000001e */
[----:B------:R-:W-:Y:S01]  /*9290*/  FFMA R35, R39, R42, R35 ;  /* 0x0000002a27237223 */ /* 0x000fe20000000023 */
[----:B------:R-:W-:Y:S02]  /*92a0*/  F2FP.SATFINITE.E4M3.F32.PACK_AB_MERGE_C R74, R13, R12, R74 ;  /* 0x0000000c0d4a723e */ /* 0x000fe4000480704a */
[----:B------:R-:W-:Y:S02]  /*92b0*/  F2FP.SATFINITE.E4M3.F32.PACK_AB_MERGE_C R75, R17, R16, R75 ;  /* 0x00000010114b723e */ /* 0x000fe4000480704b */
[----:B------:R-:W-:Y:S02]  /*92c0*/  F2FP.SATFINITE.E4M3.F32.PACK_AB_MERGE_C R89, R23, R3, RZ ;  /* 0x000000031759723e */ /* 0x000fe400048070ff */
[----:B------:R-:W-:Y:S01]  /*92d0*/  F2FP.SATFINITE.E4M3.F32.PACK_AB_MERGE_C R90, R27, R22, RZ ;  /* 0x000000161b5a723e */ /* 0x000fe200048070ff */
[----:B------:R1:W-:Y:S01]  /*92e0*/  STS.128 [R81+UR43+0x1400], R72 ;  /* 0x0014004851007988 */ /* 0x0003e20008000c2b */
[----:B------:R-:W-:Y:S02]  /*92f0*/  F2FP.SATFINITE.E4M3.F32.PACK_AB_MERGE_C R92, R31, R26, RZ ;  /* 0x0000001a1f5c723e */ /* 0x000fe400048070ff */
[----:B------:R-:W-:Y:S02]  /*9300*/  F2FP.SATFINITE.E4M3.F32.PACK_AB_MERGE_C R93, R35, R30, RZ ;  /* 0x0000001e235d723e */ /* 0x000fe400048070ff */
[----:B------:R-:W-:Y:S02]  /*9310*/  F2FP.SATFINITE.E4M3.F32.PACK_AB_MERGE_C R88, R2, R0, R89 ;  /* 0x000000000258723e */ /* 0x000fe40004807059 */
[----:B------:R-:W-:Y:S02]  /*9320*/  F2FP.SATFINITE.E4M3.F32.PACK_AB_MERGE_C R89, R21, R20, R90 ;  /* 0x000000141559723e */ /* 0x000fe4000480705a */
[----:B------:R-:W-:Y:S02]  /*9330*/  F2FP.SATFINITE.E4M3.F32.PACK_AB_MERGE_C R90, R25, R24, R92 ;  /* 0x00000018195a723e */ /* 0x000fe4000480705c */
[----:B------:R-:W-:Y:S02]  /*9340*/  F2FP.SATFINITE.E4M3.F32.PACK_AB_MERGE_C R91, R29, R28, R93 ;  /* 0x0000001c1d5b723e */ /* 0x000fe4000480705d */
[----:B------:R-:W-:Y:S03]  /*9350*/  IADD3 R92, PT, PT, R36, 0x1, RZ ;  /* 0x00000001245c7810 */ /* 0x000fe60007ffe0ff */
[----:B------:R1:W-:Y:S01]  /*9360*/  STS.128 [R80+0x1010], R88 ;  /* 0x0010105850007388 */ /* 0x0003e20000000c00 */
[----:B------:R-:W-:Y:S01]  /*9370*/  @!PT LDS RZ, [RZ] ;  /* 0x00000000fffff984 */ /* 0x000fe20000000800 */
[----:B------:R-:W-:Y:S01]  /*9380*/  @!PT LDS RZ, [RZ] ;  /* 0x00000000fffff984 */ /* 0x000fe20000000800 */
[----:B------:R-:W-:Y:S01]  /*9390*/  @!PT LDS RZ, [RZ] ;  /* 0x00000000fffff984 */ /* 0x000fe20000000800 */
[----:B------:R-:W-:Y:S01]  /*93a0*/  @!PT LDS RZ, [RZ] ;  /* 0x00000000fffff984 */ /* 0x000fe20000000800 */
[----:B------:R2:W-:Y:S07]  /*93b0*/  MEMBAR.ALL.CTA ;  /* 0x0000000000007992 */ /* 0x0005ee0000008000 */
[----:B--2---:R-:W2:Y:S02]  /*93c0*/  FENCE.VIEW.ASYNC.S ;  /* 0x00000000000073c6 */ /* 0x004ea40000000000 */
[----:B--2---:R-:W-:Y:S06]  /*93d0*/  BAR.SYNC.DEFER_BLOCKING 0x1, 0x80 ;  /* 0x0042000000007b1d */ /* 0x004fec0000010000 */
[----:B------:R-:W-:Y:S05]  /*93e0*/  @P0 BRA `(.L_x_138) ;  /* 0x0000000400b40947 */ /* 0x000fea0003800000 */
[----:B------:R-:W2:Y:S01]  /*93f0*/  LDCU.64 UR14, c[0x0][0x348] ;  /* 0x00006900ff0e77ac */ /* 0x000ea20008000a00 */
[----:B------:R-:W-:Y:S02]  /*9400*/  IMAD.U32 R3, RZ, RZ, UR44 ;  /* 0x0000002cff037e24 */ /* 0x000fe4000f8e00ff */
[----:B------:R-:W-:Y:S01]  /*9410*/  IMAD.U32 R2, RZ, RZ, UR61 ;  /* 0x0000003dff027e24 */ /* 0x000fe2000f8e00ff */
[----:B------:R-:W-:Y:S02]  /*9420*/  USHF.L.U32 UR10, UR50, 0x6, URZ ;  /* 0x00000006320a7899 */ /* 0x000fe400080006ff */
[-C--:B------:R-:W-:Y:S02]  /*9430*/  IABS R0, R3.reuse ;  /* 0x0000000300007213 */ /* 0x080fe40000000000 */
[----:B------:R-:W-:Y:S02]  /*9440*/  IABS R3, R3 ;  /* 0x0000000300037213 */ /* 0x000fe40000000000 */
[----:B------:R-:W-:Y:S11]  /*9450*/  R2UR UR6, R0 ;  /* 0x00000000000672ca */ /* 0x000ff600000e0000 */
[----:B------:R-:W-:Y:S02]  /*9460*/  @!UPT UIADD3 URZ, UPT, UPT, URZ, URZ, URZ ;  /* 0x000000fffffff290 */ /* 0x000fe4000fffe0ff */
[----:B------:R-:W3:Y:S10]  /*9470*/  I2F.RP R5, UR6 ;  /* 0x0000000600057d06 */ /* 0x000ef40008209400 */
[----:B---3--:R-:W3:Y:S02]  /*9480*/  MUFU.RCP R0, R5 ;  /* 0x0000000500007308 */ /* 0x008ee40000001000 */
[----:B---3--:R-:W-:Y:S08]  /*9490*/  VIADD R4, R0, 0xffffffe ;  /* 0x0ffffffe00047836 */ /* 0x008ff00000000000 */
[----:B------:R-:W3:Y:S02]  /*94a0*/  F2I.FTZ.U32.TRUNC.NTZ R0, R4 ;  /* 0x0000000400007305 */ /* 0x000ee4000021f000 */
[----:B---3--:R-:W-:Y:S02]  /*94b0*/  R2UR UR5, R0 ;  /* 0x00000000000572ca */ /* 0x008fe400000e0000 */
[----:B------:R-:W-:Y:S01]  /*94c0*/  IABS R0, R2 ;  /* 0x0000000200007213 */ /* 0x000fe20000000000 */
[----:B------:R-:W-:Y:S03]  /*94d0*/  IMAD.U32 R2, RZ, RZ, UR45 ;  /* 0x0000002dff027e24 */ /* 0x000fe6000f8e00ff */
[----:B------:R-:W-:Y:S01]  /*94e0*/  R2UR UR7, R0 ;  /* 0x00000000000772ca */ /* 0x000fe200000e0000 */
[----:B------:R-:W-:Y:S01]  /*94f0*/  IMAD.MOV R0, RZ, RZ, -R3 ;  /* 0x000000ffff007224 */ /* 0x000fe200078e0a03 */
[----:B------:R-:W-:Y:S04]  /*9500*/  IABS R2, R2 ;  /* 0x0000000200027213 */ /* 0x000fe80000000000 */
[----:B------:R-:W-:Y:S01]  /*9510*/  R2UR UR9, R2 ;  /* 0x00000000020972ca */ /* 0x000fe200000e0000 */
[----:B------:R-:W-:Y:S04]  /*9520*/  UIADD3 UR4, UPT, UPT, URZ, -UR5, URZ ;  /* 0x80000005ff047290 */ /* 0x000fe8000fffe0ff */
[----:B------:R-:W-:Y:S02]  /*9530*/  UIMAD UR8, UR4, UR6, URZ ;  /* 0x00000006040872a4 */ /* 0x000fe4000f8e02ff */
[----:B------:R-:W3:Y:S01]  /*9540*/  I2F.RP R2, UR7 ;  /* 0x0000000700027d06 */ /* 0x000ee20008209400 */
[----:B------:R-:W-:Y:S02]  /*9550*/  UMOV UR4, URZ ;  /* 0x000000ff00047c82 */ /* 0x000fe40008000000 */
[----:B------:R-:W-:Y:S02]  /*9560*/  UIMAD.WIDE.U32 UR4, UR5, UR8, UR4 ;  /* 0x00000008050472a5 */ /* 0x000fe4000f8e0004 */
[----:B------:R-:W-:Y:S05]  /*9570*/  R2UR UR8, R0 ;  /* 0x00000000000872ca */ /* 0x000fea00000e0000 */
[----:B------:R-:W-:Y:S02]  /*9580*/  UMOV UR4, UR5 ;  /* 0x0000000500047c82 */ /* 0x000fe40008000000 */
[----:B------:R-:W-:Y:S01]  /*9590*/  UIMAD.WIDE.U32 UR4, UR4, UR9, URZ ;  /* 0x00000009040472a5 */ /* 0x000fe2000f8e00ff */
[----:B---3--:R-:W3:Y:S06]  /*95a0*/  MUFU.RCP R2, R2 ;  /* 0x0000000200027308 */ /* 0x008eec0000001000 */
[----:B------:R-:W-:Y:S02]  /*95b0*/  UMOV UR11, UR5 ;  /* 0x00000005000b7c82 */ /* 0x000fe40008000000 */
[----:B------:R-:W-:Y:S04]  /*95c0*/  UIMAD UR4, UR11, UR8, UR9 ;  /* 0x000000080b0472a4 */ /* 0x000fe8000f8e0209 */
[----:B------:R-:W-:Y:S01]  /*95d0*/  UISETP.GT.U32.AND UP0, UPT, UR6, UR4, UPT ;  /* 0x000000040600728c */ /* 0x000fe2000bf04070 */
[----:B---3--:R-:W-:Y:S10]  /*95e0*/  IADD3 R3, PT, PT, R2, 0xffffffe, RZ ;  /* 0x0ffffffe02037810 */ /* 0x008ff40007ffe0ff */
[----:B------:R-:W-:Y:S01]  /*95f0*/  @!UP0 UIADD3 UR4, UPT, UPT, UR4, -UR6, URZ ;  /* 0x8000000604048290 */ /* 0x000fe2000fffe0ff */
[----:B------:R-:W3:Y:S01]  /*9600*/  F2I.FTZ.U32.TRUNC.NTZ R0, R3 ;  /* 0x0000000300007305 */ /* 0x000ee2000021f000 */
[----:B------:R-:W-:Y:S02]  /*9610*/  @!UP0 UIADD3 UR11, UPT, UPT, UR11, 0x1, URZ ;  /* 0x000000010b0b8890 */ /* 0x000fe4000fffe0ff */
[----:B------:R-:W-:Y:S02]  /*9620*/  UISETP.GE.U32.AND UP2, UPT, UR4, UR6, UPT ;  /* 0x000000060400728c */ /* 0x000fe4000bf46070 */
[----:B------:R-:W-:Y:S02]  /*9630*/  ULOP3.LUT UR4, UR45, UR44, URZ, 0x3c, !UPT ;  /* 0x0000002c2d047292 */ /* 0x000fe4000f8e3cff */
[----:B------:R-:W-:Y:S02]  /*9640*/  UISETP.NE.AND UP0, UPT, UR44, URZ, UPT ;  /* 0x000000ff2c00728c */ /* 0x000fe4000bf05270 */
[----:B------:R-:W-:Y:S05]  /*9650*/  UISETP.GE.AND UP1, UPT, UR4, URZ, UPT ;  /* 0x000000ff0400728c */ /* 0x000fea000bf26270 */
[----:B------:R-:W-:Y:S01]  /*9660*/  @UP2 UIADD3 UR11, UPT, UPT, UR11, 0x1, URZ ;  /* 0x000000010b0b2890 */ /* 0x000fe2000fffe0ff */
[----:B---3--:R-:W-:Y:S01]  /*9670*/  R2UR UR5, R0 ;  /* 0x00000000000572ca */ /* 0x008fe200000e0000 */
[----:B------:R-:W-:Y:S04]  /*9680*/  UISETP.NE.AND UP2, UPT, UR60, URZ, UPT ;  /* 0x000000ff3c00728c */ /* 0x000fe8000bf45270 */
[----:B------:R-:W-:Y:S02]  /*9690*/  @!UP1 UIADD3 UR11, UPT, UPT, -UR11, URZ, URZ ;  /* 0x000000ff0b0b9290 */ /* 0x000fe4000fffe1ff */
[----:B------:R-:W-:Y:S06]  /*96a0*/  @!UP0 ULOP3.LUT UR11, URZ, UR44, URZ, 0x33, !UPT ;  /* 0x0000002cff0b8292 */ /* 0x000fec000f8e33ff */
[----:B------:R-:W-:Y:S01]  /*96b0*/  UIADD3 UR4, UPT, UPT, URZ, -UR5, URZ ;  /* 0x80000005ff047290 */ /* 0x000fe2000fffe0ff */
[----:B------:R-:W-:Y:S03]  /*96c0*/  IMAD.U32 R0, RZ, RZ, UR11 ;  /* 0x0000000bff007e24 */ /* 0x000fe6000f8e00ff */
[----:B------:R-:W-:Y:S02]  /*96d0*/  UIMAD UR6, UR4, UR7, URZ ;  /* 0x00000007040672a4 */ /* 0x000fe4000f8e02ff */
[----:B------:R-:W-:Y:S01]  /*96e0*/  IABS R0, R0 ;  /* 0x0000000000007213 */ /* 0x000fe20000000000 */
[----:B------:R-:W-:Y:S02]  /*96f0*/  UMOV UR4, URZ ;  /* 0x000000ff00047c82 */ /* 0x000fe40008000000 */
[----:B------:R-:W-:Y:S01]  /*9700*/  UIMAD.WIDE.U32 UR4, UR5, UR6, UR4 ;  /* 0x00000006050472a5 */ /* 0x000fe2000f8e0004 */
[----:B------:R-:W-:Y:S01]  /*9710*/  R2UR UR8, R0 ;  /* 0x00000000000872ca */ /* 0x000fe200000e0000 */
[----:B------:R-:W-:Y:S01]  /*9720*/  UIADD3 UR6, UPT, UPT, -UR11, URZ, URZ ;  /* 0x000000ff0b067290 */ /* 0x000fe2000fffe1ff */
[----:B------:R-:W-:Y:S03]  /*9730*/  IMAD.U32 R0, RZ, RZ, UR60 ;  /* 0x0000003cff007e24 */ /* 0x000fe6000f8e00ff */
[----:B------:R-:W-:Y:S01]  /*9740*/  UIMAD UR6, UR44, UR6, UR45 ;  /* 0x000000062c0672a4 */ /* 0x000fe2000f8e022d */
[----:B------:R-:W-:Y:S01]  /*9750*/  UMOV UR4, UR5 ;  /* 0x0000000500047c82 */ /* 0x000fe20008000000 */
[----:B------:R-:W-:Y:S02]  /*9760*/  IABS R3, R0 ;  /* 0x0000000000037213 */ /* 0x000fe40000000000 */
[----:B------:R-:W-:Y:S02]  /*9770*/  USHF.L.U32 UR9, UR6, 0x6, URZ ;  /* 0x0000000606097899 */ /* 0x000fe400080006ff */
[----:B------:R-:W3:Y:S02]  /*9780*/  I2F.RP R0, R3 ;  /* 0x0000000300007306 */ /* 0x000ee40000209400 */
[----:B------:R-:W-:Y:S07]  /*9790*/  UIMAD.WIDE.U32 UR4, UR4, UR8, URZ ;  /* 0x00000008040472a5 */ /* 0x000fee000f8e00ff */
[----:B------:R-:W-:Y:S01]  /*97a0*/  UMOV UR12, UR5 ;  /* 0x00000005000c7c82 */ /* 0x000fe20008000000 */
[----:B------:R-:W-:Y:S02]  /*97b0*/  UIADD3 UR5, UPT, UPT, UR43, 0x1400, URZ ;  /* 0x000014002b057890 */ /* 0x000fe4000fffe0ff */
[----:B------:R-:W-:Y:S04]  /*97c0*/  UIADD3 UR4, UPT, UPT, -UR12, URZ, URZ ;  /* 0x000000ff0c047290 */ /* 0x000fe8000fffe1ff */
[----:B------:R-:W-:Y:S01]  /*97d0*/  UIMAD UR4, UR7, UR4, UR8 ;  /* 0x00000004070472a4 */ /* 0x000fe2000f8e0208 */
[----:B------:R-:W-:Y:S01]  /*97e0*/  IMAD.U32 R87, RZ, RZ, UR5 ;  /* 0x00000005ff577e24 */ /* 0x000fe2000f8e00ff */
[----:B---3--:R-:W3:Y:S02]  /*97f0*/  MUFU.RCP R0, R0 ;  /* 0x0000000000007308 */ /* 0x008ee40000001000 */
[----:B------:R-:W-:Y:S02]  /*9800*/  UISETP.GT.U32.AND UP0, UPT, UR7, UR4, UPT ;  /* 0x000000040700728c */ /* 0x000fe4000bf04070 */
[----:B------:R-:W-:Y:S09]  /*9810*/  R2UR UR8, R87 ;  /* 0x00000000570872ca */ /* 0x000ff200000e0000 */
[----:B------:R-:W-:Y:S02]  /*9820*/  @!UP0 UIADD3 UR4, UPT, UPT, UR4, -UR7, URZ ;  /* 0x8000000704048290 */ /* 0x000fe4000fffe0ff */
[----:B------:R-:W-:Y:S02]  /*9830*/  @!UP0 UIADD3 UR12, UPT, UPT, UR12, 0x1, URZ ;  /* 0x000000010c0c8890 */ /* 0x000fe4000fffe0ff */
[----:B------:R-:W-:Y:S01]  /*9840*/  UISETP.GE.U32.AND UP1, UPT, UR4, UR7, UPT ;  /* 0x000000070400728c */ /* 0x000fe2000bf26070 */
[----:B---3--:R-:W-:Y:S01]  /*9850*/  VIADD R4, R0, 0xffffffe ;  /* 0x0ffffffe00047836 */ /* 0x008fe20000000000 */
[----:B------:R-:W-:Y:S03]  /*9860*/  ULOP3.LUT UR4, UR11, UR61, URZ, 0x3c, !UPT ;  /* 0x0000003d0b047292 */ /* 0x000fe6000f8e3cff */
[----:B------:R-:W3:Y:S01]  /*9870*/  F2I.FTZ.U32.TRUNC.NTZ R5, R4 ;  /* 0x0000000400057305 */ /* 0x000ee2000021f000 */
[----:B------:R-:W-:Y:S05]  /*9880*/  UISETP.GE.AND UP0, UPT, UR4, URZ, UPT ;  /* 0x000000ff0400728c */ /* 0x000fea000bf06270 */
[----:B------:R-:W-:Y:S02]  /*9890*/  @UP1 UIADD3 UR12, UPT, UPT, UR12, 0x1, URZ ;  /* 0x000000010c0c1890 */ /* 0x000fe4000fffe0ff */
[----:B------:R-:W-:Y:S04]  /*98a0*/  UISETP.NE.AND UP1, UPT, UR61, URZ, UPT ;  /* 0x000000ff3d00728c */ /* 0x000fe8000bf25270 */
[----:B------:R-:W-:Y:S01]  /*98b0*/  @!UP0 UIADD3 UR12, UPT, UPT, -UR12, URZ, URZ ;  /* 0x000000ff0c0c8290 */ /* 0x000fe2000fffe1ff */
[--C-:B---3--:R-:W-:Y:S02]  /*98c0*/  IMAD.MOV R2, RZ, RZ, -R5.reuse ;  /* 0x000000ffff027224 */ /* 0x108fe400078e0a05 */
[----:B------:R-:W-:Y:S04]  /*98d0*/  IMAD.MOV.U32 R4, RZ, RZ, RZ ;  /* 0x000000ffff047224 */ /* 0x000fe800078e00ff */
[----:B------:R-:W-:Y:S01]  /*98e0*/  @!UP1 ULOP3.LUT UR12, URZ, UR61, URZ, 0x33, !UPT ;  /* 0x0000003dff0c9292 */ /* 0x000fe2000f8e33ff */
[-C--:B------:R-:W-:Y:S03]  /*98f0*/  IMAD R2, R2, R3.reuse, RZ ;  /* 0x0000000302027224 */ /* 0x080fe600078e02ff */
[----:B------:R-:W-:Y:S01]  /*9900*/  ULOP3.LUT UR4, UR12, UR60, URZ, 0x3c, !UPT ;  /* 0x0000003c0c047292 */ /* 0x000fe2000f8e3cff */
[----:B------:R-:W-:Y:S01]  /*9910*/  IMAD.HI.U32 R5, R5, R2, R4 ;  /* 0x0000000205057227 */ /* 0x000fe200078e0004 */
[----:B------:R-:W-:Y:S02]  /*9920*/  UIADD3 UR5, UPT, UPT, -UR12, URZ, URZ ;  /* 0x000000ff0c057290 */ /* 0x000fe4000fffe1ff */
[----:B------:R-:W-:Y:S01]  /*9930*/  UISETP.GE.AND UP1, UPT, UR4, URZ, UPT ;  /* 0x000000ff0400728c */ /* 0x000fe2000bf26270 */
[----:B------:R-:W-:Y:S01]  /*9940*/  MOV R0, UR12 ;  /* 0x0000000c00007c02 */ /* 0x000fe20008000f00 */
[----:B--2---:R-:W-:Y:S02]  /*9950*/  UIADD3 UR4, UP0, UPT, UR14, 0x780, URZ ;  /* 0x000007800e047890 */ /* 0x004fe4000ff1e0ff */
[----:B------:R-:W-:Y:S01]  /*9960*/  UIMAD UR11, UR61, UR5, UR11 ;  /* 0x000000053d0b72a4 */ /* 0x000fe2000f8e020b */
[----:B------:R-:W-:Y:S01]  /*9970*/  IABS R0, R0 ;  /* 0x0000000000007213 */ /* 0x000fe20000000000 */
[----:B------:R-:W-:Y:S04]  /*9980*/  UIADD3.X UR5, UPT, UPT, URZ, UR15, URZ, UP0, !UPT ;  /* 0x0000000fff057290 */ /* 0x000fe800087fe4ff */
[----:B------:R-:W-:Y:S04]  /*9990*/  IMAD.HI.U32 R5, R5, R0, RZ ;  /* 0x0000000005057227 */ /* 0x000fe800078e00ff */
[----:B------:R-:W-:Y:S04]  /*99a0*/  IMAD.MOV R2, RZ, RZ, -R5 ;  /* 0x000000ffff027224 */ /* 0x000fe800078e0a05 */
[C---:B------:R-:W-:Y:S05]  /*99b0*/  IMAD R0, R3.reuse, R2, R0 ;  /* 0x0000000203007224 */ /* 0x040fea00078e0200 */
[----:B------:R-:W-:Y:S11]  /*99c0*/  ISETP.GT.U32.AND P0, PT, R3, R0, PT ;  /* 0x000000000300720c */ /* 0x000ff60003f04070 */
[----:B------:R-:W-:Y:S02]  /*99d0*/  @!UPT UIADD3 URZ, UPT, UPT, URZ, URZ, URZ ;  /* 0x000000fffffff290 */ /* 0x000fe4000fffe0ff */
[----:B------:R-:W-:Y:S01]  /*99e0*/  @!P0 IMAD.IADD R0, R0, 0x1, -R3 ;  /* 0x0000000100008824 */ /* 0x000fe200078e0a03 */
[----:B------:R-:W-:Y:S04]  /*99f0*/  @!P0 IADD3 R5, PT, PT, R5, 0x1, RZ ;  /* 0x0000000105058810 */ /* 0x000fe80007ffe0ff */
[----:B------:R-:W-:Y:S11]  /*9a00*/  ISETP.GE.U32.AND P1, PT, R0, R3, PT ;  /* 0x000000030000720c */ /* 0x000ff60003f26070 */
[----:B------:R-:W-:Y:S02]  /*9a10*/  @!UPT UIADD3 URZ, UPT, UPT, URZ, URZ, URZ ;  /* 0x000000fffffff290 */ /* 0x000fe4000fffe0ff */
[----:B------:R-:W-:Y:S05]  /*9a20*/  @P1 VIADD R5, R5, 0x1 ;  /* 0x0000000105051836 */ /* 0x000fea0000000000 */
[----:B------:R-:W-:Y:S11]  /*9a30*/  R2UR UR13, R5 ;  /* 0x00000000050d72ca */ /* 0x000ff600000e0000 */
[----:B------:R-:W-:Y:S02]  /*9a40*/  @!UPT UIADD3 URZ, UPT, UPT, URZ, URZ, URZ ;  /* 0x000000fffffff290 */ /* 0x000fe4000fffe0ff */
[----:B------:R-:W-:Y:S02]  /*9a50*/  @!UP1 UIADD3 UR13, UPT, UPT, -UR13, URZ, URZ ;  /* 0x000000ff0d0d9290 */ /* 0x000fe4000fffe1ff */
[----:B------:R-:W-:Y:S04]  /*9a60*/  @!UP2 ULOP3.LUT UR13, URZ, UR60, URZ, 0x33, !UPT ;  /* 0x0000003cff0da292 */ /* 0x000fe8000f8e33ff */
[----:B------:R-:W-:Y:S04]  /*9a70*/  UIADD3 UR7, UPT, UPT, -UR13, URZ, URZ ;  /* 0x000000ff0d077290 */ /* 0x000fe8000fffe1ff */
[----:B------:R-:W-:Y:S09]  /*9a80*/  UIMAD UR12, UR60, UR7, UR12 ;  /* 0x000000073c0c72a4 */ /* 0x000ff2000f8e020c */
[----:B------:R2:W-:Y:S01]  /*9a90*/  UTMASTG.5D [UR8], [UR4] ;  /* 0x00000008040073b5 */ /* 0x0005e20008020000 */
[----:B------:R0:W-:Y:S01]  /*9aa0*/  UTMACMDFLUSH ;  /* 0x00000000000079b7 */ /* 0x0001e20000000000 */
[----:B--2---:R-:W-:Y:S04]  /*9ab0*/  DEPBAR.LE SB0, 0x0 ;  /* 0x000080000000791a */ /* 0x004fe80000000000 */
.L_x_138:
[----:B------:R-:W-:Y:S05]  /*9ac0*/  BSYNC.RECONVERGENT B0 ;  /* 0x0000000000007941 */ /* 0x000fea0003800200 */
.L_x_137:
[----:B------:R-:W-:Y:S01]  /*9ad0*/  R2UR UR5, R70 ;  /* 0x00000000460572ca */ /* 0x000fe200000e0000 */
[----:B------:R-:W-:Y:S01]  /*9ae0*/  BAR.SYNC.DEFER_BLOCKING 0x1, 0x80 ;  /* 0x0042000000007b1d */ /* 0x000fe20000010000 */
[----:B------:R-:W-:Y:S01]  /*9af0*/  R2UR UR4, R71 ;  /* 0x00000000470472ca */ /* 0x000fe200000e0000 */
[----:B------:R-:W-:Y:S01]  /*9b00*/  UISETP.NE.AND UP0, UPT, UR46, URZ, UPT ;  /* 0x000000ff2e00728c */ /* 0x000fe2000bf05270 */
[----:B------:R-:W-:Y:S01]  /*9b10*/  ISETP.NE.AND P0, PT, R92, 0x2, PT ;  /* 0x000000025c00780c */ /* 0x000fe20003f05270 */
[----:B------:R-:W-:Y:S01]  /*9b20*/  IMAD.MOV.U32 R17, RZ, RZ, R86 ;  /* 0x000000ffff117224 */ /* 0x000fe200078e0056 */
[----:B------:R-:W-:Y:S02]  /*9b30*/  LOP3.LUT R78, R78, 0x1, RZ, 0x3c, !PT ;  /* 0x000000014e4e7812 */ /* 0x000fe400078e3cff */
[----:B------:R-:W-:Y:S02]  /*9b40*/  SEL R0, RZ, 0x1, P0 ;  /* 0x00000001ff007807 */ /* 0x000fe40000000000 */
[----:B------:R-:W-:Y:S02]  /*9b50*/  SEL R36, R92, RZ, P0 ;  /* 0x000000ff5c247207 */ /* 0x000fe40000000000 */
[----:B------:R-:W-:Y:S01]  /*9b60*/  LOP3.LUT R79, R79, R0, RZ, 0x3c, !PT ;  /* 0x000000004f4f7212 */ /* 0x000fe200078e3cff */
[----:B------:R-:W-:Y:S02]  /*9b70*/  UIADD3 UR45, UPT, UPT, UR36, UR5, URZ ;  /* 0x00000005242d7290 */ /* 0x000fe4000fffe0ff */
[----:B------:R-:W-:Y:S01]  /*9b80*/  UIADD3 UR50, UPT, UPT, UR37, UR4, URZ ;  /* 0x0000000425327290 */ /* 0x000fe2000fffe0ff */
[----:B------:R-:W-:Y:S11]  /*9b90*/  BRA.U UP0, `(.L_x_139) ;  /* 0xffffffdd00c47547 */ /* 0x000ff6000b83ffff */
[----:B------:R-:W-:Y:S05]  /*9ba0*/  EXIT ;  /* 0x000000000000794d */ /* 0x000fea0003800000 */
.L_x_20:
[----:B------:R-:W-:Y:S07]  /*9bb0*/  MOV R0, UR41 ;  /* 0x0000002900007c02 */ /* 0x000fee0008000f00 */
.L_x_140:
[----:B--2---:R2:W4:Y:S02]  /*9bc0*/  SYNCS.PHASECHK.TRANS64.TRYWAIT P0, [R0+URZ+0x1b0], R5 ;  /* 0x0001b005000075a7 */ /* 0x00452400080011ff */
[----:B----4-:R-:W-:Y:S05]  /*9bd0*/  @!P0 NANOSLEEP.SYNCS 0x989680 ;  /* 0x009896800000895d */ /* 0x010fea0003900000 */
[----:B------:R-:W4:Y:S02]  /*9be0*/  @!P0 SYNCS.PHASECHK.TRANS64 P0, [R0+URZ+0x1b0], R5 ;  /* 0x0001b005000085a7 */ /* 0x000f2400080010ff */
[----:B----4-:R-:W-:Y:S05]  /*9bf0*/  @!P0 BRA `(.L_x_140) ;  /* 0xfffffffc00f08947 */ /* 0x010fea000383ffff */
[----:B------:R-:W-:Y:S05]  /*9c00*/  BRA `(.L_x_19) ;  /* 0xffffff8400e07947 */ /* 0x000fea000383ffff */
.L_x_26:
[----:B------:R-:W-:Y:S07]  /*9c10*/  MOV R0, UR33 ;  /* 0x0000002100007c02 */ /* 0x000fee0008000f00 */
.L_x_141:
[----:B-1----:R1:W2:Y:S02]  /*9c20*/  SYNCS.PHASECHK.TRANS64.TRYWAIT P0, [R0+URZ+0x1b0], R5 ;  /* 0x0001b005000075a7 */ /* 0x0022a400080011ff */
[----:B--2---:R-:W-:Y:S05]  /*9c30*/  @!P0 NANOSLEEP.SYNCS 0x989680 ;  /* 0x009896800000895d */ /* 0x004fea0003900000 */
[----:B------:R-:W2:Y:S02]  /*9c40*/  @!P0 SYNCS.PHASECHK.TRANS64 P0, [R0+URZ+0x1b0], R5 ;  /* 0x0001b005000085a7 */ /* 0x000ea400080010ff */
[----:B--2---:R-:W-:Y:S05]  /*9c50*/  @!P0 BRA `(.L_x_141) ;  /* 0xfffffffc00f08947 */ /* 0x004fea000383ffff */
[----:B------:R-:W-:Y:S05]  /*9c60*/  BRA `(.L_x_25) ;  /* 0xffffff8c00387947 */ /* 0x000fea000383ffff */
.L_x_30:
[----:B-1----:R-:W-:-:S07]  /*9c70*/  MOV R0, UR44 ;  /* 0x0000002c00007c02 */ /* 0x002fce0008000f00 */
.L_x_142:
[----:B-1----:R1:W2:Y:S02]  /*9c80*/  SYNCS.PHASECHK.TRANS64.TRYWAIT P0, [R0+URZ+0x380], R3 ;  /* 0x00038003000075a7 */ /* 0x0022a400080011ff */
[----:B--2---:R-:W-:Y:S05]  /*9c90*/  @!P0 NANOSLEEP.SYNCS 0x989680 ;  /* 0x009896800000895d */ /* 0x004fea0003900000 */
[----:B------:R-:W2:Y:S02]  /*9ca0*/  @!P0 SYNCS.PHASECHK.TRANS64 P0, [R0+URZ+0x380], R3 ;  /* 0x00038003000085a7 */ /* 0x000ea400080010ff */
[----:B--2---:R-:W-:Y:S05]  /*9cb0*/  @!P0 BRA `(.L_x_142) ;  /* 0xfffffffc00f08947 */ /* 0x004fea000383ffff */
[----:B------:R-:W-:Y:S05]  /*9cc0*/  BRA `(.L_x_143) ;  /* 0xffffff9000147947 */ /* 0x000fea000383ffff */
.L_x_34:
[----:B------:R-:W-:-:S07]  /*9cd0*/  MOV R0, UR4 ;  /* 0x0000000400007c02 */ /* 0x000fce0008000f00 */
.L_x_144:
[----:B-1----:R1:W2:Y:S02]  /*9ce0*/  SYNCS.PHASECHK.TRANS64.TRYWAIT P0, [R0+URZ], R3 ;  /* 0x00000003000075a7 */ /* 0x0022a400080011ff */
[----:B--2---:R-:W-:Y:S05]  /*9cf0*/  @!P0 NANOSLEEP.SYNCS 0x989680 ;  /* 0x009896800000895d */ /* 0x004fea0003900000 */
[----:B------:R-:W2:Y:S02]  /*9d00*/  @!P0 SYNCS.PHASECHK.TRANS64 P0, [R0+URZ], R3 ;  /* 0x00000003000085a7 */ /* 0x000ea400080010ff */
[----:B--2---:R-:W-:Y:S05]  /*9d10*/  @!P0 BRA `(.L_x_144) ;  /* 0xfffffffc00f08947 */ /* 0x004fea000383ffff */
[----:B------:R-:W-:Y:S05]  /*9d20*/  BRA `(.L_x_145) ;  /* 0xffffff9400a87947 */ /* 0x000fea000383ffff */
.L_x_35:
[----:B------:R-:W-:-:S07]  /*9d30*/  MOV R0, UR5 ;  /* 0x0000000500007c02 */ /* 0x000fce0008000f00 */
.L_x_146:
[----:B-1----:R1:W2:Y:S02]  /*9d40*/  SYNCS.PHASECHK.TRANS64.TRYWAIT P0, [R0+URZ], R3 ;  /* 0x00000003000075a7 */ /* 0x0022a400080011ff */
[----:B--2---:R-:W-:Y:S05]  /*9d50*/  @!P0 NANOSLEEP.SYNCS 0x989680 ;  /* 0x009896800000895d */ /* 0x004fea0003900000 */
[----:B------:R-:W2:Y:S02]  /*9d60*/  @!P0 SYNCS.PHASECHK.TRANS64 P0, [R0+URZ], R3 ;  /* 0x00000003000085a7 */ /* 0x000ea400080010ff */
[----:B--2---:R-:W-:Y:S05]  /*9d70*/  @!P0 BRA `(.L_x_146) ;  /* 0xfffffffc00f08947 */ /* 0x004fea000383ffff */
[----:B------:R-:W-:Y:S05]  /*9d80*/  BRA `(.L_x_147) ;  /* 0xffffff9400b87947 */ /* 0x000fea000383ffff */
.L_x_36:
[----:B------:R-:W-:-:S07]  /*9d90*/  MOV R0, UR5 ;  /* 0x0000000500007c02 */ /* 0x000fce0008000f00 */
.L_x_148:
[----:B-1----:R1:W2:Y:S02]  /*9da0*/  SYNCS.PHASECHK.TRANS64.TRYWAIT P0, [R0+URZ], R3 ;  /* 0x00000003000075a7 */ /* 0x0022a400080011ff */
[----:B--2---:R-:W-:Y:S05]  /*9db0*/  @!P0 NANOSLEEP.SYNCS 0x989680 ;  /* 0x009896800000895d */ /* 0x004fea0003900000 */
[----:B------:R-:W2:Y:S02]  /*9dc0*/  @!P0 SYNCS.PHASECHK.TRANS64 P0, [R0+URZ], R3 ;  /* 0x00000003000085a7 */ /* 0x000ea400080010ff */
[----:B--2---:R-:W-:Y:S05]  /*9dd0*/  @!P0 BRA `(.L_x_148) ;  /* 0xfffffffc00f08947 */ /* 0x004fea000383ffff */
[----:B------:R-:W-:Y:S05]  /*9de0*/  BRA `(.L_x_149) ;  /* 0xffffff9400c87947 */ /* 0x000fea000383ffff */
.L_x_37:
[----:B------:R-:W-:-:S07]  /*9df0*/  MOV R0, UR5 ;  /* 0x0000000500007c02 */ /* 0x000fce0008000f00 */
.L_x_150:
[----:B-1----:R1:W2:Y:S02]  /*9e00*/  SYNCS.PHASECHK.TRANS64.TRYWAIT P0, [R0+URZ], R3 ;  /* 0x00000003000075a7 */ /* 0x0022a400080011ff */
[----:B--2---:R-:W-:Y:S05]  /*9e10*/  @!P0 NANOSLEEP.SYNCS 0x989680 ;  /* 0x009896800000895d */ /* 0x004fea0003900000 */
[----:B------:R-:W2:Y:S02]  /*9e20*/  @!P0 SYNCS.PHASECHK.TRANS64 P0, [R0+URZ], R3 ;  /* 0x00000003000085a7 */ /* 0x000ea400080010ff */
[----:B--2---:R-:W-:Y:S05]  /*9e30*/  @!P0 BRA `(.L_x_150) ;  /* 0xfffffffc00f08947 */ /* 0x004fea000383ffff */
[----:B------:R-:W-:Y:S05]  /*9e40*/  BRA `(.L_x_151) ;  /* 0xffffff9400d87947 */ /* 0x000fea000383ffff */
.L_x_38:
[----:B------:R-:W-:-:S07]  /*9e50*/  MOV R0, UR5 ;  /* 0x0000000500007c02 */ /* 0x000fce0008000f00 */
.L_x_152:
[----:B-1----:R1:W2:Y:S02]  /*9e60*/  SYNCS.PHASECHK.TRANS64.TRYWAIT P0, [R0+URZ], R3 ;  /* 0x00000003000075a7 */ /* 0x0022a400080011ff */
[----:B--2---:R-:W-:Y:S05]  /*9e70*/  @!P0 NANOSLEEP.SYNCS 0x989680 ;  /* 0x009896800000895d */ /* 0x004fea0003900000 */
[----:B------:R-:W2:Y:S02]  /*9e80*/  @!P0 SYNCS.PHASECHK.TRANS64 P0, [R0+URZ], R3 ;  /* 0x00000003000085a7 */ /* 0x000ea400080010ff */
[----:B--2---:R-:W-:Y:S05]  /*9e90*/  @!P0 BRA `(.L_x_152) ;  /* 0xfffffffc00f08947 */ /* 0x004fea000383ffff */
[----:B------:R-:W-:Y:S05]  /*9ea0*/  BRA `(.L_x_153) ;  /* 0xffffff9400e87947 */ /* 0x000fea000383ffff */
.L_x_39:
[----:B------:R-:W-:-:S07]  /*9eb0*/  MOV R0, UR5 ;  /* 0x0000000500007c02 */ /* 0x000fce0008000f00 */
.L_x_154:
[----:B-1----:R1:W2:Y:S02]  /*9ec0*/  SYNCS.PHASECHK.TRANS64.TRYWAIT P0, [R0+URZ], R3 ;  /* 0x00000003000075a7 */ /* 0x0022a400080011ff */
[----:B--2---:R-:W-:Y:S05]  /*9ed0*/  @!P0 NANOSLEEP.SYNCS 0x989680 ;  /* 0x009896800000895d */ /* 0x004fea0003900000 */
[----:B------:R-:W2:Y:S02]  /*9ee0*/  @!P0 SYNCS.PHASECHK.TRANS64 P0, [R0+URZ], R3 ;  /* 0x00000003000085a7 */ /* 0x000ea400080010ff */
[----:B--2---:R-:W-:Y:S05]  /*9ef0*/  @!P0 BRA `(.L_x_154) ;  /* 0xfffffffc00f08947 */ /* 0x004fea000383ffff */
[----:B------:R-:W-:Y:S05]  /*9f00*/  BRA `(.L_x_155) ;  /* 0xffffff9400f87947 */ /* 0x000fea000383ffff */
.L_x_40:
[----:B------:R-:W-:-:S07]  /*9f10*/  MOV R0, UR5 ;  /* 0x0000000500007c02 */ /* 0x000fce0008000f00 */
.L_x_156:
[----:B-1----:R1:W2:Y:S02]  /*9f20*/  SYNCS.PHASECHK.TRANS64.TRYWAIT P0, [R0+URZ], R3 ;  /* 0x00000003000075a7 */ /* 0x0022a400080011ff */
[----:B--2---:R-:W-:Y:S05]  /*9f30*/  @!P0 NANOSLEEP.SYNCS 0x989680 ;  /* 0x009896800000895d */ /* 0x004fea0003900000 */
[----:B------:R-:W2:Y:S02]  /*9f40*/  @!P0 SYNCS.PHASECHK.TRANS64 P0, [R0+URZ], R3 ;  /* 0x00000003000085a7 */ /* 0x000ea400080010ff */
[----:B--2---:R-:W-:Y:S05]  /*9f50*/  @!P0 BRA `(.L_x_156) ;  /* 0xfffffffc00f08947 */ /* 0x004fea000383ffff */
[----:B------:R-:W-:Y:S05]  /*9f60*/  BRA `(.L_x_157) ;  /* 0xffffff9800087947 */ /* 0x000fea000383ffff */
.L_x_41:
[----:B------:R-:W-:-:S07]  /*9f70*/  MOV R0, UR5 ;  /* 0x0000000500007c02 */ /* 0x000fce0008000f00 */
.L_x_158:
[----:B-1----:R1:W2:Y:S02]  /*9f80*/  SYNCS.PHASECHK.TRANS64.TRYWAIT P0, [R0+URZ], R3 ;  /* 0x00000003000075a7 */ /* 0x0022a400080011ff */
[----:B--2---:R-:W-:Y:S05]  /*9f90*/  @!P0 NANOSLEEP.SYNCS 0x989680 ;  /* 0x009896800000895d */ /* 0x004fea0003900000 */
[----:B------:R-:W2:Y:S02]  /*9fa0*/  @!P0 SYNCS.PHASECHK.TRANS64 P0, [R0+URZ], R3 ;  /* 0x00000003000085a7 */ /* 0x000ea400080010ff */
[----:B--2---:R-:W-:Y:S05]  /*9fb0*/  @!P0 BRA `(.L_x_158) ;  /* 0xfffffffc00f08947 */ /* 0x004fea000383ffff */
[----:B------:R-:W-:Y:S05]  /*9fc0*/  BRA `(.L_x_159) ;  /* 0xffffff9800187947 */ /* 0x000fea000383ffff */
.L_x_42:
[----:B------:R-:W-:-:S07]  /*9fd0*/  MOV R0, UR5 ;  /* 0x0000000500007c02 */ /* 0x000fce0008000f00 */
.L_x_160:
[----:B-1----:R1:W2:Y:S02]  /*9fe0*/  SYNCS.PHASECHK.TRANS64.TRYWAIT P0, [R0+URZ], R3 ;  /* 0x00000003000075a7 */ /* 0x0022a400080011ff */
[----:B--2---:R-:W-:Y:S05]  /*9ff0*/  @!P0 NANOSLEEP.SYNCS 0x989680 ;  /* 0x009896800000895d */ /* 0x004fea0003900000 */
[----:B------:R-:W2:Y:S02]  /*a000*/  @!P0 SYNCS.PHASECHK.TRANS64 P0, [R0+URZ], R3 ;  /* 0x00000003000085a7 */ /* 0x000ea400080010ff */
[----:B--2---:R-:W-:Y:S05]  /*a010*/  @!P0 BRA `(.L_x_160) ;  /* 0xfffffffc00f08947 */ /* 0x004fea000383ffff */
[----:B------:R-:W-:Y:S05]  /*a020*/  BRA `(.L_x_161) ;  /* 0xffffff9800287947 */ /* 0x000fea000383ffff */
.L_x_43:
[----:B------:R-:W-:-:S07]  /*a030*/  MOV R0, UR5 ;  /* 0x0000000500007c02 */ /* 0x000fce0008000f00 */
.L_x_162:
[----:B-1----:R1:W2:Y:S02]  /*a040*/  SYNCS.PHASECHK.TRANS64.TRYWAIT P0, [R0+URZ], R3 ;  /* 0x00000003000075a7 */ /* 0x0022a400080011ff */
[----:B--2---:R-:W-:Y:S05]  /*a050*/  @!P0 NANOSLEEP.SYNCS 0x989680 ;  /* 0x009896800000895d */ /* 0x004fea0003900000 */
[----:B------:R-:W2:Y:S02]  /*a060*/  @!P0 SYNCS.PHASECHK.TRANS64 P0, [R0+URZ], R3 ;  /* 0x00000003000085a7 */ /* 0x000ea400080010ff */
[----:B--2---:R-:W-:Y:S05]  /*a070*/  @!P0 BRA `(.L_x_162) ;  /* 0xfffffffc00f08947 */ /* 0x004fea000383ffff */
[----:B------:R-:W-:Y:S05]  /*a080*/  BRA `(.L_x_163) ;  /* 0xffffff9800387947 */ /* 0x000fea000383ffff */
.L_x_44:
[----:B------:R-:W-:-:S07]  /*a090*/  MOV R0, UR5 ;  /* 0x0000000500007c02 */ /* 0x000fce0008000f00 */
.L_x_164:
[----:B-1----:R1:W2:Y:S02]  /*a0a0*/  SYNCS.PHASECHK.TRANS64.TRYWAIT P0, [R0+URZ], R3 ;  /* 0x00000003000075a7 */ /* 0x0022a400080011ff */
[----:B--2---:R-:W-:Y:S05]  /*a0b0*/  @!P0 NANOSLEEP.SYNCS 0x989680 ;  /* 0x009896800000895d */ /* 0x004fea0003900000 */
[----:B------:R-:W2:Y:S02]  /*a0c0*/  @!P0 SYNCS.PHASECHK.TRANS64 P0, [R0+URZ], R3 ;  /* 0x00000003000085a7 */ /* 0x000ea400080010ff */
[----:B--2---:R-:W-:Y:S05]  /*a0d0*/  @!P0 BRA `(.L_x_164) ;  /* 0xfffffffc00f08947 */ /* 0x004fea000383ffff */
[----:B------:R-:W-:Y:S05]  /*a0e0*/  BRA `(.L_x_165) ;  /* 0xffffff9800487947 */ /* 0x000fea000383ffff */
.L_x_45:
[----:B------:R-:W-:-:S07]  /*a0f0*/  MOV R0, UR5 ;  /* 0x0000000500007c02 */ /* 0x000fce0008000f00 */
.L_x_166:
[----:B-1----:R1:W2:Y:S02]  /*a100*/  SYNCS.PHASECHK.TRANS64.TRYWAIT P0, [R0+URZ], R3 ;  /* 0x00000003000075a7 */ /* 0x0022a400080011ff */
[----:B--2---:R-:W-:Y:S05]  /*a110*/  @!P0 NANOSLEEP.SYNCS 0x989680 ;  /* 0x009896800000895d */ /* 0x004fea0003900000 */
[----:B------:R-:W2:Y:S02]  /*a120*/  @!P0 SYNCS.PHASECHK.TRANS64 P0, [R0+URZ], R3 ;  /* 0x00000003000085a7 */ /* 0x000ea400080010ff */
[----:B--2---:R-:W-:Y:S05]  /*a130*/  @!P0 BRA `(.L_x_166) ;  /* 0xfffffffc00f08947 */ /* 0x004fea000383ffff */
[----:B------:R-:W-:Y:S05]  /*a140*/  BRA `(.L_x_167) ;  /* 0xffffff9800587947 */ /* 0x000fea000383ffff */
.L_x_46:
[----:B------:R-:W-:-:S07]  /*a150*/  MOV R0, UR5 ;  /* 0x0000000500007c02 */ /* 0x000fce0008000f00 */
.L_x_168:
[----:B-1----:R1:W2:Y:S02]  /*a160*/  SYNCS.PHASECHK.TRANS64.TRYWAIT P0, [R0+URZ], R3 ;  /* 0x00000003000075a7 */ /* 0x0022a400080011ff */
[----:B--2---:R-:W-:Y:S05]  /*a170*/  @!P0 NANOSLEEP.SYNCS 0x989680 ;  /* 0x009896800000895d */ /* 0x004fea0003900000 */
[----:B------:R-:W2:Y:S02]  /*a180*/  @!P0 SYNCS.PHASECHK.TRANS64 P0, [R0+URZ], R3 ;  /* 0x00000003000085a7 */ /* 0x000ea400080010ff */
[----:B--2---:R-:W-:Y:S05]  /*a190*/  @!P0 BRA `(.L_x_168) ;  /* 0xfffffffc00f08947 */ /* 0x004fea000383ffff */
[----:B------:R-:W-:Y:S05]  /*a1a0*/  BRA `(.L_x_169) ;  /* 0xffffff9800687947 */ /* 0x000fea000383ffff */
.L_x_47:
[----:B------:R-:W-:-:S07]  /*a1b0*/  MOV R0, UR5 ;  /* 0x0000000500007c02 */ /* 0x000fce0008000f00 */
.L_x_170:
[----:B-1----:R1:W2:Y:S02]  /*a1c0*/  SYNCS.PHASECHK.TRANS64.TRYWAIT P0, [R0+URZ], R3 ;  /* 0x00000003000075a7 */ /* 0x0022a400080011ff */
[----:B--2---:R-:W-:Y:S05]  /*a1d0*/  @!P0 NANOSLEEP.SYNCS 0x989680 ;  /* 0x009896800000895d */ /* 0x004fea0003900000 */
[----:B------:R-:W2:Y:S02]  /*a1e0*/  @!P0 SYNCS.PHASECHK.TRANS64 P0, [R0+URZ], R3 ;  /* 0x00000003000085a7 */ /* 0x000ea400080010ff */
[----:B--2---:R-:W-:Y:S05]  /*a1f0*/  @!P0 BRA `(.L_x_170) ;  /* 0xfffffffc00f08947 */ /* 0x004fea000383ffff */
[----:B------:R-:W-:Y:S05]  /*a200*/  BRA `(.L_x_171) ;  /* 0xffffff9800787947 */ /* 0x000fea000383ffff */
.L_x_48:
[----:B------:R-:W-:-:S07]  /*a210*/  MOV R0, UR5 ;  /* 0x0000000500007c02 */ /* 0x000fce0008000f00 */
.L_x_172:
[----:B-1----:R1:W2:Y:S02]  /*a220*/  SYNCS.PHASECHK.TRANS64.TRYWAIT P0, [R0+URZ], R3 ;  /* 0x00000003000075a7 */ /* 0x0022a400080011ff */
[----:B--2---:R-:W-:Y:S05]  /*a230*/  @!P0 NANOSLEEP.SYNCS 0x989680 ;  /* 0x009896800000895d */ /* 0x004fea0003900000 */
[----:B------:R-:W2:Y:S02]  /*a240*/  @!P0 SYNCS.PHASECHK.TRANS64 P0, [R0+URZ], R3 ;  /* 0x00000003000085a7 */ /* 0x000ea400080010ff */
[----:B--2---:R-:W-:Y:S05]  /*a250*/  @!P0 BRA `(.L_x_172) ;  /* 0xfffffffc00f08947 */ /* 0x004fea000383ffff */
[----:B------:R-:W-:Y:S05]  /*a260*/  BRA `(.L_x_173) ;  /* 0xffffff9800887947 */ /* 0x000fea000383ffff */
.L_x_49:
[----:B------:R-:W-:-:S07]  /*a270*/  MOV R0, UR5 ;  /* 0x0000000500007c02 */ /* 0x000fce0008000f00 */
.L_x_174:
[----:B-1----:R1:W2:Y:S02]  /*a280*/  SYNCS.PHASECHK.TRANS64.TRYWAIT P0, [R0+URZ], R3 ;  /* 0x00000003000075a7 */ /* 0x0022a400080011ff */
[----:B--2---:R-:W-:Y:S05]  /*a290*/  @!P0 NANOSLEEP.SYNCS 0x989680 ;  /* 0x009896800000895d */ /* 0x004fea0003900000 */
[----:B------:R-:W2:Y:S02]  /*a2a0*/  @!P0 SYNCS.PHASECHK.TRANS64 P0, [R0+URZ], R3 ;  /* 0x00000003000085a7 */ /* 0x000ea400080010ff */
[----:B--2---:R-:W-:Y:S05]  /*a2b0*/  @!P0 BRA `(.L_x_174) ;  /* 0xfffffffc00f08947 */ /* 0x004fea000383ffff */
[----:B------:R-:W-:Y:S05]  /*a2c0*/  BRA `(.L_x_175) ;  /* 0xffffff9800987947 */ /* 0x000fea000383ffff */
.L_x_50:
[----:B------:R-:W-:-:S07]  /*a2d0*/  MOV R0, UR5 ;  /* 0x0000000500007c02 */ /* 0x000fce0008000f00 */
.L_x_176:
[----:B-1----:R1:W2:Y:S02]  /*a2e0*/  SYNCS.PHASECHK.TRANS64.TRYWAIT P0, [R0+URZ], R3 ;  /* 0x00000003000075a7 */ /* 0x0022a400080011ff */
[----:B--2---:R-:W-:Y:S05]  /*a2f0*/  @!P0 NANOSLEEP.SYNCS 0x989680 ;  /* 0x009896800000895d */ /* 0x004fea0003900000 */
[----:B------:R-:W2:Y:S02]  /*a300*/  @!P0 SYNCS.PHASECHK.TRANS64 P0, [R0+URZ], R3 ;  /* 0x00000003000085a7 */ /* 0x000ea400080010ff */
[----:B--2---:R-:W-:Y:S05]  /*a310*/  @!P0 BRA `(.L_x_176) ;  /* 0xfffffffc00f08947 */ /* 0x004fea000383ffff */
[----:B------:R-:W-:Y:S05]  /*a320*/  BRA `(.L_x_177) ;  /* 0xffffff9800a87947 */ /* 0x000fea000383ffff */
.L_x_51:
[----:B------:R-:W-:-:S07]  /*a330*/  MOV R0, UR5 ;  /* 0x0000000500007c02 */ /* 0x000fce0008000f00 */
.L_x_178:
[----:B-1----:R1:W2:Y:S02]  /*a340*/  SYNCS.PHASECHK.TRANS64.TRYWAIT P0, [R0+URZ], R3 ;  /* 0x00000003000075a7 */ /* 0x0022a400080011ff */
[----:B--2---:R-:W-:Y:S05]  /*a350*/  @!P0 NANOSLEEP.SYNCS 0x989680 ;  /* 0x009896800000895d */ /* 0x004fea0003900000 */
[----:B------:R-:W2:Y:S02]  /*a360*/  @!P0 SYNCS.PHASECHK.TRANS64 P0, [R0+URZ], R3 ;  /* 0x00000003000085a7 */ /* 0x000ea400080010ff */
[----:B--2---:R-:W-:Y:S05]  /*a370*/  @!P0 BRA `(.L_x_178) ;  /* 0xfffffffc00f08947 */ /* 0x004fea000383ffff */
[----:B------:R-:W-:Y:S05]  /*a380*/  BRA `(.L_x_179) ;  /* 0xffffff9800b87947 */ /* 0x000fea000383ffff */
.L_x_52:
[----:B------:R-:W-:-:S07]  /*a390*/  MOV R0, UR5 ;  /* 0x0000000500007c02 */ /* 0x000fce0008000f00 */
.L_x_180:
[----:B-1----:R1:W2:Y:S02]  /*a3a0*/  SYNCS.PHASECHK.TRANS64.TRYWAIT P0, [R0+URZ], R3 ;  /* 0x00000003000075a7 */ /* 0x0022a400080011ff */
[----:B--2---:R-:W-:Y:S05]  /*a3b0*/  @!P0 NANOSLEEP.SYNCS 0x989680 ;  /* 0x009896800000895d */ /* 0x004fea0003900000 */
[----:B------:R-:W2:Y:S02]  /*a3c0*/  @!P0 SYNCS.PHASECHK.TRANS64 P0, [R0+URZ], R3 ;  /* 0x00000003000085a7 */ /* 0x000ea400080010ff */
[----:B--2---:R-:W-:Y:S05]  /*a3d0*/  @!P0 BRA `(.L_x_180) ;  /* 0xfffffffc00f08947 */ /* 0x004fea000383ffff */
[----:B------:R-:W-:Y:S05]  /*a3e0*/  BRA `(.L_x_181) ;  /* 0xffffff9800c87947 */ /* 0x000fea000383ffff */
.L_x_53:
[----:B------:R-:W-:-:S07]  /*a3f0*/  MOV R0, UR5 ;  /* 0x0000000500007c02 */ /* 0x000fce0008000f00 */
.L_x_182:
[----:B-1----:R1:W2:Y:S02]  /*a400*/  SYNCS.PHASECHK.TRANS64.TRYWAIT P0, [R0+URZ], R3 ;  /* 0x00000003000075a7 */ /* 0x0022a400080011ff */
[----:B--2---:R-:W-:Y:S05]  /*a410*/  @!P0 NANOSLEEP.SYNCS 0x989680 ;  /* 0x009896800000895d */ /* 0x004fea0003900000 */
[----:B------:R-:W2:Y:S02]  /*a420*/  @!P0 SYNCS.PHASECHK.TRANS64 P0, [R0+URZ], R3 ;  /* 0x00000003000085a7 */ /* 0x000ea400080010ff */
[----:B--2---:R-:W-:Y:S05]  /*a430*/  @!P0 BRA `(.L_x_182) ;  /* 0xfffffffc00f08947 */ /* 0x004fea000383ffff */
[----:B------:R-:W-:Y:S05]  /*a440*/  BRA `(.L_x_183) ;  /* 0xffffff9800d87947 */ /* 0x000fea000383ffff */
.L_x_54:
[----:B------:R-:W-:-:S07]  /*a450*/  MOV R0, UR5 ;  /* 0x0000000500007c02 */ /* 0x000fce0008000f00 */
.L_x_184:
[----:B-1----:R1:W2:Y:S02]  /*a460*/  SYNCS.PHASECHK.TRANS64.TRYWAIT P0, [R0+URZ], R3 ;  /* 0x00000003000075a7 */ /* 0x0022a400080011ff */
[----:B--2---:R-:W-:Y:S05]  /*a470*/  @!P0 NANOSLEEP.SYNCS 0x989680 ;  /* 0x009896800000895d */ /* 0x004fea0003900000 */
[----:B------:R-:W2:Y:S02]  /*a480*/  @!P0 SYNCS.PHASECHK.TRANS64 P0, [R0+URZ], R3 ;  /* 0x00000003000085a7 */ /* 0x000ea400080010ff */
[----:B--2---:R-:W-:Y:S05]  /*a490*/  @!P0 BRA `(.L_x_184) ;  /* 0xfffffffc00f08947 */ /* 0x004fea000383ffff */
[----:B------:R-:W-:Y:S05]  /*a4a0*/  BRA `(.L_x_185) ;  /* 0xffffff9800e87947 */ /* 0x000fea000383ffff */
.L_x_55:
[----:B------:R-:W-:-:S07]  /*a4b0*/  MOV R0, UR5 ;  /* 0x0000000500007c02 */ /* 0x000fce0008000f00 */
.L_x_186:
[----:B-1----:R1:W2:Y:S02]  /*a4c0*/  SYNCS.PHASECHK.TRANS64.TRYWAIT P0, [R0+URZ], R3 ;  /* 0x00000003000075a7 */ /* 0x0022a400080011ff */
[----:B--2---:R-:W-:Y:S05]  /*a4d0*/  @!P0 NANOSLEEP.SYNCS 0x989680 ;  /* 0x009896800000895d */ /* 0x004fea0003900000 */
[----:B------:R-:W2:Y:S02]  /*a4e0*/  @!P0 SYNCS.PHASECHK.TRANS64 P0, [R0+URZ], R3 ;  /* 0x00000003000085a7 */ /* 0x000ea400080010ff */
[----:B--2---:R-:W-:Y:S05]  /*a4f0*/  @!P0 BRA `(.L_x_186) ;  /* 0xfffffffc00f08947 */ /* 0x004fea000383ffff */
[----:B------:R-:W-:Y:S05]  /*a500*/  BRA `(.L_x_187) ;  /* 0xffffff9800f87947 */ /* 0x000fea000383ffff */
.L_x_56:
[----:B------:R-:W-:-:S07]  /*a510*/  MOV R0, UR5 ;  /* 0x0000000500007c02 */ /* 0x000fce0008000f00 */
.L_x_188:
[----:B-1----:R1:W2:Y:S02]  /*a520*/  SYNCS.PHASECHK.TRANS64.TRYWAIT P0, [R0+URZ], R3 ;  /* 0x00000003000075a7 */ /* 0x0022a400080011ff */
[----:B--2---:R-:W-:Y:S05]  /*a530*/  @!P0 NANOSLEEP.SYNCS 0x989680 ;  /* 0x009896800000895d */ /* 0x004fea0003900000 */
[----:B------:R-:W2:Y:S02]  /*a540*/  @!P0 SYNCS.PHASECHK.TRANS64 P0, [R0+URZ], R3 ;  /* 0x00000003000085a7 */ /* 0x000ea400080010ff */
[----:B--2---:R-:W-:Y:S05]  /*a550*/  @!P0 BRA `(.L_x_188) ;  /* 0xfffffffc00f08947 */ /* 0x004fea000383ffff */
[----:B------:R-:W-:Y:S05]  /*a560*/  BRA `(.L_x_189) ;  /* 0xffffff9c00087947 */ /* 0x000fea000383ffff */
.L_x_57:
[----:B------:R-:W-:-:S07]  /*a570*/  MOV R0, UR5 ;  /* 0x0000000500007c02 */ /* 0x000fce0008000f00 */
.L_x_190:
[----:B-1----:R1:W2:Y:S02]  /*a580*/  SYNCS.PHASECHK.TRANS64.TRYWAIT P0, [R0+URZ], R3 ;  /* 0x00000003000075a7 */ /* 0x0022a400080011ff */
[----:B--2---:R-:W-:Y:S05]  /*a590*/  @!P0 NANOSLEEP.SYNCS 0x989680 ;  /* 0x009896800000895d */ /* 0x004fea0003900000 */
[----:B------:R-:W2:Y:S02]  /*a5a0*/  @!P0 SYNCS.PHASECHK.TRANS64 P0, [R0+URZ], R3 ;  /* 0x00000003000085a7 */ /* 0x000ea400080010ff */
[----:B--2---:R-:W-:Y:S05]  /*a5b0*/  @!P0 BRA `(.L_x_190) ;  /* 0xfffffffc00f08947 */ /* 0x004fea000383ffff */
[----:B------:R-:W-:Y:S05]  /*a5c0*/  BRA `(.L_x_191) ;  /* 0xffffff9c00187947 */ /* 0x000fea000383ffff */
.L_x_58:
[----:B------:R-:W-:-:S07]  /*a5d0*/  MOV R0, UR5 ;  /* 0x0000000500007c02 */ /* 0x000fce0008000f00 */
.L_x_192:
[----:B-1----:R1:W2:Y:S02]  /*a5e0*/  SYNCS.PHASECHK.TRANS64.TRYWAIT P0, [R0+URZ], R3 ;  /* 0x00000003000075a7 */ /* 0x0022a400080011ff */
[----:B--2---:R-:W-:Y:S05]  /*a5f0*/  @!P0 NANOSLEEP.SYNCS 0x989680 ;  /* 0x009896800000895d */ /* 0x004fea0003900000 */
[----:B------:R-:W2:Y:S02]  /*a600*/  @!P0 SYNCS.PHASECHK.TRANS64 P0, [R0+URZ], R3 ;  /* 0x00000003000085a7 */ /* 0x000ea400080010ff */
[----:B--2---:R-:W-:Y:S05]  /*a610*/  @!P0 BRA `(.L_x_192) ;  /* 0xfffffffc00f08947 */ /* 0x004fea000383ffff */
[----:B------:R-:W-:Y:S05]  /*a620*/  BRA `(.L_x_193) ;  /* 0xffffff9c00287947 */ /* 0x000fea000383ffff */
.L_x_59:
[----:B------:R-:W-:-:S07]  /*a630*/  MOV R0, UR5 ;  /* 0x0000000500007c02 */ /* 0x000fce0008000f00 */
.L_x_194:
[----:B-1----:R1:W2:Y:S02]  /*a640*/  SYNCS.PHASECHK.TRANS64.TRYWAIT P0, [R0+URZ], R3 ;  /* 0x00000003000075a7 */ /* 0x0022a400080011ff */
[----:B--2---:R-:W-:Y:S05]  /*a650*/  @!P0 NANOSLEEP.SYNCS 0x989680 ;  /* 0x009896800000895d */ /* 0x004fea0003900000 */
[----:B------:R-:W2:Y:S02]  /*a660*/  @!P0 SYNCS.PHASECHK.TRANS64 P0, [R0+URZ], R3 ;  /* 0x00000003000085a7 */ /* 0x000ea400080010ff */
[----:B--2---:R-:W-:Y:S05]  /*a670*/  @!P0 BRA `(.L_x_194) ;  /* 0xfffffffc00f08947 */ /* 0x004fea000383ffff */
[----:B------:R-:W-:Y:S05]  /*a680*/  BRA `(.L_x_195) ;  /* 0xffffff9c00387947 */ /* 0x000fea000383ffff */
.L_x_60:
[----:B------:R-:W-:-:S07]  /*a690*/  MOV R0, UR5 ;  /* 0x0000000500007c02 */ /* 0x000fce0008000f00 */
.L_x_196:
[----:B-1----:R1:W2:Y:S02]  /*a6a0*/  SYNCS.PHASECHK.TRANS64.TRYWAIT P0, [R0+URZ], R3 ;  /* 0x00000003000075a7 */ /* 0x0022a400080011ff */
[----:B--2---:R-:W-:Y:S05]  /*a6b0*/  @!P0 NANOSLEEP.SYNCS 0x989680 ;  /* 0x009896800000895d */ /* 0x004fea0003900000 */
[----:B------:R-:W2:Y:S02]  /*a6c0*/  @!P0 SYNCS.PHASECHK.TRANS64 P0, [R0+URZ], R3 ;  /* 0x00000003000085a7 */ /* 0x000ea400080010ff */
[----:B--2---:R-:W-:Y:S05]  /*a6d0*/  @!P0 BRA `(.L_x_196) ;  /* 0xfffffffc00f08947 */ /* 0x004fea000383ffff */
[----:B------:R-:W-:Y:S05]  /*a6e0*/  BRA `(.L_x_197) ;  /* 0xffffff9c00487947 */ /* 0x000fea000383ffff */
.L_x_61:
[----:B------:R-:W-:-:S07]  /*a6f0*/  MOV R0, UR5 ;  /* 0x0000000500007c02 */ /* 0x000fce0008000f00 */
.L_x_198:
[----:B-1----:R1:W2:Y:S02]  /*a700*/  SYNCS.PHASECHK.TRANS64.TRYWAIT P0, [R0+URZ], R3 ;  /* 0x00000003000075a7 */ /* 0x0022a400080011ff */
[----:B--2---:R-:W-:Y:S05]  /*a710*/  @!P0 NANOSLEEP.SYNCS 0x989680 ;  /* 0x009896800000895d */ /* 0x004fea0003900000 */
[----:B------:R-:W2:Y:S02]  /*a720*/  @!P0 SYNCS.PHASECHK.TRANS64 P0, [R0+URZ], R3 ;  /* 0x00000003000085a7 */ /* 0x000ea400080010ff */
[----:B--2---:R-:W-:Y:S05]  /*a730*/  @!P0 BRA `(.L_x_198) ;  /* 0xfffffffc00f08947 */ /* 0x004fea000383ffff */
[----:B------:R-:W-:Y:S05]  /*a740*/  BRA `(.L_x_199) ;  /* 0xffffff9c00587947 */ /* 0x000fea000383ffff */
.L_x_62:
[----:B------:R-:W-:-:S07]  /*a750*/  MOV R0, UR5 ;  /* 0x0000000500007c02 */ /* 0x000fce0008000f00 */
.L_x_200:
[----:B-1----:R1:W2:Y:S02]  /*a760*/  SYNCS.PHASECHK.TRANS64.TRYWAIT P0, [R0+URZ], R3 ;  /* 0x00000003000075a7 */ /* 0x0022a400080011ff */
[----:B--2---:R-:W-:Y:S05]  /*a770*/  @!P0 NANOSLEEP.SYNCS 0x989680 ;  /* 0x009896800000895d */ /* 0x004fea0003900000 */
[----:B------:R-:W2:Y:S02]  /*a780*/  @!P0 SYNCS.PHASECHK.TRANS64 P0, [R0+URZ], R3 ;  /* 0x00000003000085a7 */ /* 0x000ea400080010ff */
[----:B--2---:R-:W-:Y:S05]  /*a790*/  @!P0 BRA `(.L_x_200) ;  /* 0xfffffffc00f08947 */ /* 0x004fea000383ffff */
[----:B------:R-:W-:Y:S05]  /*a7a0*/  BRA `(.L_x_201) ;  /* 0xffffff9c00687947 */ /* 0x000fea000383ffff */
.L_x_63:
[----:B------:R-:W-:-:S07]  /*a7b0*/  MOV R0, UR5 ;  /* 0x0000000500007c02 */ /* 0x000fce0008000f00 */
.L_x_202:
[----:B-1----:R1:W2:Y:S02]  /*a7c0*/  SYNCS.PHASECHK.TRANS64.TRYWAIT P0, [R0+URZ], R3 ;  /* 0x00000003000075a7 */ /* 0x0022a400080011ff */
[----:B--2---:R-:W-:Y:S05]  /*a7d0*/  @!P0 NANOSLEEP.SYNCS 0x989680 ;  /* 0x009896800000895d */ /* 0x004fea0003900000 */
[----:B------:R-:W2:Y:S02]  /*a7e0*/  @!P0 SYNCS.PHASECHK.TRANS64 P0, [R0+URZ], R3 ;  /* 0x00000003000085a7 */ /* 0x000ea400080010ff */
[----:B--2---:R-:W-:Y:S05]  /*a7f0*/  @!P0 BRA `(.L_x_202) ;  /* 0xfffffffc00f08947 */ /* 0x004fea000383ffff */
[----:B------:R-:W-:Y:S05]  /*a800*/  BRA `(.L_x_203) ;  /* 0xffffff9c00787947 */ /* 0x000fea000383ffff */
.L_x_64:
[----:B------:R-:W-:-:S07]  /*a810*/  MOV R0, UR5 ;  /* 0x0000000500007c02 */ /* 0x000fce0008000f00 */
.L_x_204:
[----:B-1----:R1:W2:Y:S02]  /*a820*/  SYNCS.PHASECHK.TRANS64.TRYWAIT P0, [R0+URZ], R3 ;  /* 0x00000003000075a7 */ /* 0x0022a400080011ff */
[----:B--2---:R-:W-:Y:S05]  /*a830*/  @!P0 NANOSLEEP.SYNCS 0x989680 ;  /* 0x009896800000895d */ /* 0x004fea0003900000 */
[----:B------:R-:W2:Y:S02]  /*a840*/  @!P0 SYNCS.PHASECHK.TRANS64 P0, [R0+URZ], R3 ;  /* 0x00000003000085a7 */ /* 0x000ea400080010ff */
[----:B--2---:R-:W-:Y:S05]  /*a850*/  @!P0 BRA `(.L_x_204) ;  /* 0xfffffffc00f08947 */ /* 0x004fea000383ffff */
[----:B------:R-:W-:Y:S05]  /*a860*/  BRA `(.L_x_205) ;  /* 0xffffff9c00887947 */ /* 0x000fea000383ffff */
.L_x_65:
[----:B------:R-:W-:-:S07]  /*a870*/  MOV R0, UR5 ;  /* 0x0000000500007c02 */ /* 0x000fce0008000f00 */
.L_x_206:
[----:B-1----:R1:W2:Y:S02]  /*a880*/  SYNCS.PHASECHK.TRANS64.TRYWAIT P0, [R0+URZ], R3 ;  /* 0x00000003000075a7 */ /* 0x0022a400080011ff */
[----:B--2---:R-:W-:Y:S05]  /*a890*/  @!P0 NANOSLEEP.SYNCS 0x989680 ;  /* 0x009896800000895d */ /* 0x004fea0003900000 */
[----:B------:R-:W2:Y:S02]  /*a8a0*/  @!P0 SYNCS.PHASECHK.TRANS64 P0, [R0+URZ], R3 ;  /* 0x00000003000085a7 */ /* 0x000ea400080010ff */
[----:B--2---:R-:W-:Y:S05]  /*a8b0*/  @!P0 BRA `(.L_x_206) ;  /* 0xfffffffc00f08947 */ /* 0x004fea000383ffff */
[----:B------:R-:W-:Y:S05]  /*a8c0*/  BRA `(.L_x_207) ;  /* 0xffffff9c00987947 */ /* 0x000fea000383ffff */
.L_x_66:
[----:B------:R-:W-:-:S07]  /*a8d0*/  MOV R0, UR5 ;  /* 0x0000000500007c02 */ /* 0x000fce0008000f00 */
.L_x_208:
[----:B-1----:R1:W2:Y:S02]  /*a8e0*/  SYNCS.PHASECHK.TRANS64.TRYWAIT P0, [R0+URZ], R3 ;  /* 0x00000003000075a7 */ /* 0x0022a400080011ff */
[----:B--2---:R-:W-:Y:S05]  /*a8f0*/  @!P0 NANOSLEEP.SYNCS 0x989680 ;  /* 0x009896800000895d */ /* 0x004fea0003900000 */
[----:B------:R-:W2:Y:S02]  /*a900*/  @!P0 SYNCS.PHASECHK.TRANS64 P0, [R0+URZ], R3 ;  /* 0x00000003000085a7 */ /* 0x000ea400080010ff */
[----:B--2---:R-:W-:Y:S05]  /*a910*/  @!P0 BRA `(.L_x_208) ;  /* 0xfffffffc00f08947 */ /* 0x004fea000383ffff */
[----:B------:R-:W-:Y:S05]  /*a920*/  BRA `(.L_x_209) ;  /* 0xffffff9c00a87947 */ /* 0x000fea000383ffff */
.L_x_67:
[----:B------:R-:W-:-:S07]  /*a930*/  MOV R0, UR5 ;  /* 0x0000000500007c02 */ /* 0x000fce0008000f00 */
.L_x_210:
[----:B-1----:R1:W2:Y:S02]  /*a940*/  SYNCS.PHASECHK.TRANS64.TRYWAIT P0, [R0+URZ], R3 ;  /* 0x00000003000075a7 */ /* 0x0022a400080011ff */
[----:B--2---:R-:W-:Y:S05]  /*a950*/  @!P0 NANOSLEEP.SYNCS 0x989680 ;  /* 0x009896800000895d */ /* 0x004fea0003900000 */
[----:B------:R-:W2:Y:S02]  /*a960*/  @!P0 SYNCS.PHASECHK.TRANS64 P0, [R0+URZ], R3 ;  /* 0x00000003000085a7 */ /* 0x000ea400080010ff */
[----:B--2---:R-:W-:Y:S05]  /*a970*/  @!P0 BRA `(.L_x_210) ;  /* 0xfffffffc00f08947 */ /* 0x004fea000383ffff */
[----:B------:R-:W-:Y:S05]  /*a980*/  BRA `(.L_x_211) ;  /* 0xffffff9c00b87947 */ /* 0x000fea000383ffff */
.L_x_68:
[----:B------:R-:W-:-:S07]  /*a990*/  MOV R0, UR5 ;  /* 0x0000000500007c02 */ /* 0x000fce0008000f00 */
.L_x_212:
[----:B-1----:R1:W2:Y:S02]  /*a9a0*/  SYNCS.PHASECHK.TRANS64.TRYWAIT P0, [R0+URZ], R3 ;  /* 0x00000003000075a7 */ /* 0x0022a400080011ff */
[----:B--2---:R-:W-:Y:S05]  /*a9b0*/  @!P0 NANOSLEEP.SYNCS 0x989680 ;  /* 0x009896800000895d */ /* 0x004fea0003900000 */
[----:B------:R-:W2:Y:S02]  /*a9c0*/  @!P0 SYNCS.PHASECHK.TRANS64 P0, [R0+URZ], R3 ;  /* 0x00000003000085a7 */ /* 0x000ea400080010ff */
[----:B--2---:R-:W-:Y:S05]  /*a9d0*/  @!P0 BRA `(.L_x_212) ;  /* 0xfffffffc00f08947 */ /* 0x004fea000383ffff */
[----:B------:R-:W-:Y:S05]  /*a9e0*/  BRA `(.L_x_213) ;  /* 0xffffff9c00c87947 */ /* 0x000fea000383ffff */
.L_x_69:
[----:B------:R-:W-:-:S07]  /*a9f0*/  MOV R0, UR5 ;  /* 0x0000000500007c02 */ /* 0x000fce0008000f00 */
.L_x_214:
[----:B-1----:R1:W2:Y:S02]  /*aa00*/  SYNCS.PHASECHK.TRANS64.TRYWAIT P0, [R0+URZ], R3 ;  /* 0x00000003000075a7 */ /* 0x0022a400080011ff */
[----:B--2---:R-:W-:Y:S05]  /*aa10*/  @!P0 NANOSLEEP.SYNCS 0x989680 ;  /* 0x009896800000895d */ /* 0x004fea0003900000 */
[----:B------:R-:W2:Y:S02]  /*aa20*/  @!P0 SYNCS.PHASECHK.TRANS64 P0, [R0+URZ], R3 ;  /* 0x00000003000085a7 */ /* 0x000ea400080010ff */
[----:B--2---:R-:W-:Y:S05]  /*aa30*/  @!P0 BRA `(.L_x_214) ;  /* 0xfffffffc00f08947 */ /* 0x004fea000383ffff */
[----:B------:R-:W-:Y:S05]  /*aa40*/  BRA `(.L_x_215) ;  /* 0xffffff9c00d87947 */ /* 0x000fea000383ffff */
.L_x_70:
[----:B------:R-:W-:-:S07]  /*aa50*/  MOV R0, UR5 ;  /* 0x0000000500007c02 */ /* 0x000fce0008000f00 */
.L_x_216:
[----:B-1----:R1:W2:Y:S02]  /*aa60*/  SYNCS.PHASECHK.TRANS64.TRYWAIT P0, [R0+URZ], R3 ;  /* 0x00000003000075a7 */ /* 0x0022a400080011ff */
[----:B--2---:R-:W-:Y:S05]  /*aa70*/  @!P0 NANOSLEEP.SYNCS 0x989680 ;  /* 0x009896800000895d */ /* 0x004fea0003900000 */
[----:B------:R-:W2:Y:S02]  /*aa80*/  @!P0 SYNCS.PHASECHK.TRANS64 P0, [R0+URZ], R3 ;  /* 0x00000003000085a7 */ /* 0x000ea400080010ff */
[----:B--2---:R-:W-:Y:S05]  /*aa90*/  @!P0 BRA `(.L_x_216) ;  /* 0xfffffffc00f08947 */ /* 0x004fea000383ffff */
[----:B------:R-:W-:Y:S05]  /*aaa0*/  BRA `(.L_x_217) ;  /* 0xffffff9c00e87947 */ /* 0x000fea000383ffff */
.L_x_71:
[----:B------:R-:W-:-:S07]  /*aab0*/  MOV R0, UR5 ;  /* 0x0000000500007c02 */ /* 0x000fce0008000f00 */
.L_x_218:
[----:B-1----:R1:W2:Y:S02]  /*aac0*/  SYNCS.PHASECHK.TRANS64.TRYWAIT P0, [R0+URZ], R3 ;  /* 0x00000003000075a7 */ /* 0x0022a400080011ff */
[----:B--2---:R-:W-:Y:S05]  /*aad0*/  @!P0 NANOSLEEP.SYNCS 0x989680 ;  /* 0x009896800000895d */ /* 0x004fea0003900000 */
[----:B------:R-:W2:Y:S02]  /*aae0*/  @!P0 SYNCS.PHASECHK.TRANS64 P0, [R0+URZ], R3 ;  /* 0x00000003000085a7 */ /* 0x000ea400080010ff */
[----:B--2---:R-:W-:Y:S05]  /*aaf0*/  @!P0 BRA `(.L_x_218) ;  /* 0xfffffffc00f08947 */ /* 0x004fea000383ffff */
[----:B------:R-:W-:Y:S05]  /*ab00*/  BRA `(.L_x_219) ;  /* 0xffffff9c00f87947 */ /* 0x000fea000383ffff */
.L_x_72:
[----:B------:R-:W-:-:S07]  /*ab10*/  MOV R0, UR5 ;  /* 0x0000000500007c02 */ /* 0x000fce0008000f00 */
.L_x_220:
[----:B-1----:R1:W2:Y:S02]  /*ab20*/  SYNCS.PHASECHK.TRANS64.TRYWAIT P0, [R0+URZ], R3 ;  /* 0x00000003000075a7 */ /* 0x0022a400080011ff */
[----:B--2---:R-:W-:Y:S05]  /*ab30*/  @!P0 NANOSLEEP.SYNCS 0x989680 ;  /* 0x009896800000895d */ /* 0x004fea0003900000 */
[----:B------:R-:W2:Y:S02]  /*ab40*/  @!P0 SYNCS.PHASECHK.TRANS64 P0, [R0+URZ], R3 ;  /* 0x00000003000085a7 */ /* 0x000ea400080010ff */
[----:B--2---:R-:W-:Y:S05]  /*ab50*/  @!P0 BRA `(.L_x_220) ;  /* 0xfffffffc00f08947 */ /* 0x004fea000383ffff */
[----:B------:R-:W-:Y:S05]  /*ab60*/  BRA `(.L_x_221) ;  /* 0xffffffa000087947 */ /* 0x000fea000383ffff */
.L_x_73:
[----:B------:R-:W-:-:S07]  /*ab70*/  MOV R0, UR5 ;  /* 0x0000000500007c02 */ /* 0x000fce0008000f00 */
.L_x_222:
[----:B-1----:R1:W2:Y:S02]  /*ab80*/  SYNCS.PHASECHK.TRANS64.TRYWAIT P0, [R0+URZ], R3 ;  /* 0x00000003000075a7 */ /* 0x0022a400080011ff */
[----:B--2---:R-:W-:Y:S05]  /*ab90*/  @!P0 NANOSLEEP.SYNCS 0x989680 ;  /* 0x009896800000895d */ /* 0x004fea0003900000 */
[----:B------:R-:W2:Y:S02]  /*aba0*/  @!P0 SYNCS.PHASECHK.TRANS64 P0, [R0+URZ], R3 ;  /* 0x00000003000085a7 */ /* 0x000ea400080010ff */
[----:B--2---:R-:W-:Y:S05]  /*abb0*/  @!P0 BRA `(.L_x_222) ;  /* 0xfffffffc00f08947 */ /* 0x004fea000383ffff */
[----:B------:R-:W-:Y:S05]  /*abc0*/  BRA `(.L_x_223) ;  /* 0xffffffa000187947 */ /* 0x000fea000383ffff */
.L_x_74:
[----:B------:R-:W-:-:S07]  /*abd0*/  MOV R0, UR5 ;  /* 0x0000000500007c02 */ /* 0x000fce0008000f00 */
.L_x_224:
[----:B-1----:R1:W2:Y:S02]  /*abe0*/  SYNCS.PHASECHK.TRANS64.TRYWAIT P0, [R0+URZ], R3 ;  /* 0x00000003000075a7 */ /* 0x0022a400080011ff */
[----:B--2---:R-:W-:Y:S05]  /*abf0*/  @!P0 NANOSLEEP.SYNCS 0x989680 ;  /* 0x009896800000895d */ /* 0x004fea0003900000 */
[----:B------:R-:W2:Y:S02]  /*ac00*/  @!P0 SYNCS.PHASECHK.TRANS64 P0, [R0+URZ], R3 ;  /* 0x00000003000085a7 */ /* 0x000ea400080010ff */
[----:B--2---:R-:W-:Y:S05]  /*ac10*/  @!P0 BRA `(.L_x_224) ;  /* 0xfffffffc00f08947 */ /* 0x004fea000383ffff */
[----:B------:R-:W-:Y:S05]  /*ac20*/  BRA `(.L_x_225) ;  /* 0xffffffa000287947 */ /* 0x000fea000383ffff */
.L_x_75:
[----:B------:R-:W-:-:S07]  /*ac30*/  MOV R0, UR5 ;  /* 0x0000000500007c02 */ /* 0x000fce0008000f00 */
.L_x_226:
[----:B-1----:R1:W2:Y:S02]  /*ac40*/  SYNCS.PHASECHK.TRANS64.TRYWAIT P0, [R0+URZ], R3 ;  /* 0x00000003000075a7 */ /* 0x0022a400080011ff */
[----:B--2---:R-:W-:Y:S05]  /*ac50*/  @!P0 NANOSLEEP.SYNCS 0x989680 ;  /* 0x009896800000895d */ /* 0x004fea0003900000 */
[----:B------:R-:W2:Y:S02]  /*ac60*/  @!P0 SYNCS.PHASECHK.TRANS64 P0, [R0+URZ], R3 ;  /* 0x00000003000085a7 */ /* 0x000ea400080010ff */
[----:B--2---:R-:W-:Y:S05]  /*ac70*/  @!P0 BRA `(.L_x_226) ;  /* 0xfffffffc00f08947 */ /* 0x004fea000383ffff */
[----:B------:R-:W-:Y:S05]  /*ac80*/  BRA `(.L_x_227) ;  /* 0xffffffa000387947 */ /* 0x000fea000383ffff */
.L_x_76:
[----:B------:R-:W-:-:S07]  /*ac90*/  MOV R0, UR5 ;  /* 0x0000000500007c02 */ /* 0x000fce0008000f00 */
.L_x_228:
[----:B-1----:R1:W2:Y:S02]  /*aca0*/  SYNCS.PHASECHK.TRANS64.TRYWAIT P0, [R0+URZ], R3 ;  /* 0x00000003000075a7 */ /* 0x0022a400080011ff */
[----:B--2---:R-:W-:Y:S05]  /*acb0*/  @!P0 NANOSLEEP.SYNCS 0x989680 ;  /* 0x009896800000895d */ /* 0x004fea0003900000 */
[----:B------:R-:W2:Y:S02]  /*acc0*/  @!P0 SYNCS.PHASECHK.TRANS64 P0, [R0+URZ], R3 ;  /* 0x00000003000085a7 */ /* 0x000ea400080010ff */
[----:B--2---:R-:W-:Y:S05]  /*acd0*/  @!P0 BRA `(.L_x_228) ;  /* 0xfffffffc00f08947 */ /* 0x004fea000383ffff */
[----:B------:R-:W-:Y:S05]  /*ace0*/  BRA `(.L_x_229) ;  /* 0xffffffa000487947 */ /* 0x000fea000383ffff */
.L_x_77:
[----:B------:R-:W-:-:S07]  /*acf0*/  MOV R0, UR5 ;  /* 0x0000000500007c02 */ /* 0x000fce0008000f00 */
.L_x_230:
[----:B-1----:R1:W2:Y:S02]  /*ad00*/  SYNCS.PHASECHK.TRANS64.TRYWAIT P0, [R0+URZ], R3 ;  /* 0x00000003000075a7 */ /* 0x0022a400080011ff */
[----:B--2---:R-:W-:Y:S05]  /*ad10*/  @!P0 NANOSLEEP.SYNCS 0x989680 ;  /* 0x009896800000895d */ /* 0x004fea0003900000 */
[----:B------:R-:W2:Y:S02]  /*ad20*/  @!P0 SYNCS.PHASECHK.TRANS64 P0, [R0+URZ], R3 ;  /* 0x00000003000085a7 */ /* 0x000ea400080010ff */
[----:B--2---:R-:W-:Y:S05]  /*ad30*/  @!P0 BRA `(.L_x_230) ;  /* 0xfffffffc00f08947 */ /* 0x004fea000383ffff */
[----:B------:R-:W-:Y:S05]  /*ad40*/  BRA `(.L_x_231) ;  /* 0xffffffa000587947 */ /* 0x000fea000383ffff */
.L_x_78:
[----:B------:R-:W-:-:S07]  /*ad50*/  MOV R0, UR5 ;  /* 0x0000000500007c02 */ /* 0x000fce0008000f00 */
.L_x_232:
[----:B-1----:R1:W2:Y:S02]  /*ad60*/  SYNCS.PHASECHK.TRANS64.TRYWAIT P0, [R0+URZ], R3 ;  /* 0x00000003000075a7 */ /* 0x0022a400080011ff */
[----:B--2---:R-:W-:Y:S05]  /*ad70*/  @!P0 NANOSLEEP.SYNCS 0x989680 ;  /* 0x009896800000895d */ /* 0x004fea0003900000 */
[----:B------:R-:W2:Y:S02]  /*ad80*/  @!P0 SYNCS.PHASECHK.TRANS64 P0, [R0+URZ], R3 ;  /* 0x00000003000085a7 */ /* 0x000ea400080010ff */
[----:B--2---:R-:W-:Y:S05]  /*ad90*/  @!P0 BRA `(.L_x_232) ;  /* 0xfffffffc00f08947 */ /* 0x004fea000383ffff */
[----:B------:R-:W-:Y:S05]  /*ada0*/  BRA `(.L_x_233) ;  /* 0xffffffa000687947 */ /* 0x000fea000383ffff */
.L_x_79:
[----:B------:R-:W-:-:S07]  /*adb0*/  MOV R0, UR5 ;  /* 0x0000000500007c02 */ /* 0x000fce0008000f00 */
.L_x_234:
[----:B-1----:R1:W2:Y:S02]  /*adc0*/  SYNCS.PHASECHK.TRANS64.TRYWAIT P0, [R0+URZ], R3 ;  /* 0x00000003000075a7 */ /* 0x0022a400080011ff */
[----:B--2---:R-:W-:Y:S05]  /*add0*/  @!P0 NANOSLEEP.SYNCS 0x989680 ;  /* 0x009896800000895d */ /* 0x004fea0003900000 */
[----:B------:R-:W2:Y:S02]  /*ade0*/  @!P0 SYNCS.PHASECHK.TRANS64 P0, [R0+URZ], R3 ;  /* 0x00000003000085a7 */ /* 0x000ea400080010ff */
[----:B--2---:R-:W-:Y:S05]  /*adf0*/  @!P0 BRA `(.L_x_234) ;  /* 0xfffffffc00f08947 */ /* 0x004fea000383ffff */
[----:B------:R-:W-:Y:S05]  /*ae00*/  BRA `(.L_x_235) ;  /* 0xffffffa000787947 */ /* 0x000fea000383ffff */
.L_x_80:
[----:B------:R-:W-:-:S07]  /*ae10*/  MOV R0, UR5 ;  /* 0x0000000500007c02 */ /* 0x000fce0008000f00 */
.L_x_236:
[----:B-1----:R1:W2:Y:S02]  /*ae20*/  SYNCS.PHASECHK.TRANS64.TRYWAIT P0, [R0+URZ], R3 ;  /* 0x00000003000075a7 */ /* 0x0022a400080011ff */
[----:B--2---:R-:W-:Y:S05]  /*ae30*/  @!P0 NANOSLEEP.SYNCS 0x989680 ;  /* 0x009896800000895d */ /* 0x004fea0003900000 */
[----:B------:R-:W2:Y:S02]  /*ae40*/  @!P0 SYNCS.PHASECHK.TRANS64 P0, [R0+URZ], R3 ;  /* 0x00000003000085a7 */ /* 0x000ea400080010ff */
[----:B--2---:R-:W-:Y:S05]  /*ae50*/  @!P0 BRA `(.L_x_236) ;  /* 0xfffffffc00f08947 */ /* 0x004fea000383ffff */
[----:B------:R-:W-:Y:S05]  /*ae60*/  BRA `(.L_x_237) ;  /* 0xffffffa000887947 */ /* 0x000fea000383ffff */
.L_x_81:
[----:B------:R-:W-:-:S07]  /*ae70*/  MOV R0, UR5 ;  /* 0x0000000500007c02 */ /* 0x000fce0008000f00 */
.L_x_238:
[----:B-1----:R1:W2:Y:S02]  /*ae80*/  SYNCS.PHASECHK.TRANS64.TRYWAIT P0, [R0+URZ], R3 ;  /* 0x00000003000075a7 */ /* 0x0022a400080011ff */
[----:B--2---:R-:W-:Y:S05]  /*ae90*/  @!P0 NANOSLEEP.SYNCS 0x989680 ;  /* 0x009896800000895d */ /* 0x004fea0003900000 */
[----:B------:R-:W2:Y:S02]  /*aea0*/  @!P0 SYNCS.PHASECHK.TRANS64 P0, [R0+URZ], R3 ;  /* 0x00000003000085a7 */ /* 0x000ea400080010ff */
[----:B--2---:R-:W-:Y:S05]  /*aeb0*/  @!P0 BRA `(.L_x_238) ;  /* 0xfffffffc00f08947 */ /* 0x004fea000383ffff */
[----:B------:R-:W-:Y:S05]  /*aec0*/  BRA `(.L_x_239) ;  /* 0xffffffa000987947 */ /* 0x000fea000383ffff */
.L_x_82:
[----:B------:R-:W-:-:S07]  /*aed0*/  MOV R0, UR5 ;  /* 0x0000000500007c02 */ /* 0x000fce0008000f00 */
.L_x_240:
[----:B-1----:R1:W2:Y:S02]  /*aee0*/  SYNCS.PHASECHK.TRANS64.TRYWAIT P0, [R0+URZ], R3 ;  /* 0x00000003000075a7 */ /* 0x0022a400080011ff */
[----:B--2---:R-:W-:Y:S05]  /*aef0*/  @!P0 NANOSLEEP.SYNCS 0x989680 ;  /* 0x009896800000895d */ /* 0x004fea0003900000 */
[----:B------:R-:W2:Y:S02]  /*af00*/  @!P0 SYNCS.PHASECHK.TRANS64 P0, [R0+URZ], R3 ;  /* 0x00000003000085a7 */ /* 0x000ea400080010ff */
[----:B--2---:R-:W-:Y:S05]  /*af10*/  @!P0 BRA `(.L_x_240) ;  /* 0xfffffffc00f08947 */ /* 0x004fea000383ffff */
[----:B------:R-:W-:Y:S05]  /*af20*/  BRA `(.L_x_241) ;  /* 0xffffffa000a87947 */ /* 0x000fea000383ffff */
.L_x_83:
[----:B------:R-:W-:-:S07]  /*af30*/  MOV R0, UR5 ;  /* 0x0000000500007c02 */ /* 0x000fce0008000f00 */
.L_x_242:
[----:B-1----:R1:W2:Y:S02]  /*af40*/  SYNCS.PHASECHK.TRANS64.TRYWAIT P0, [R0+URZ], R3 ;  /* 0x00000003000075a7 */ /* 0x0022a400080011ff */
[----:B--2---:R-:W-:Y:S05]  /*af50*/  @!P0 NANOSLEEP.SYNCS 0x989680 ;  /* 0x009896800000895d */ /* 0x004fea0003900000 */
[----:B------:R-:W2:Y:S02]  /*af60*/  @!P0 SYNCS.PHASECHK.TRANS64 P0, [R0+URZ], R3 ;  /* 0x00000003000085a7 */ /* 0x000ea400080010ff */
[----:B--2---:R-:W-:Y:S05]  /*af70*/  @!P0 BRA `(.L_x_242) ;  /* 0xfffffffc00f08947 */ /* 0x004fea000383ffff */
[----:B------:R-:W-:Y:S05]  /*af80*/  BRA `(.L_x_243) ;  /* 0xffffffa000b87947 */ /* 0x000fea000383ffff */
.L_x_84:
[----:B------:R-:W-:-:S07]  /*af90*/  MOV R0, UR5 ;  /* 0x0000000500007c02 */ /* 0x000fce0008000f00 */
.L_x_244:
[----:B-1----:R1:W2:Y:S02]  /*afa0*/  SYNCS.PHASECHK.TRANS64.TRYWAIT P0, [R0+URZ], R3 ;  /* 0x00000003000075a7 */ /* 0x0022a400080011ff */
[----:B--2---:R-:W-:Y:S05]  /*afb0*/  @!P0 NANOSLEEP.SYNCS 0x989680 ;  /* 0x009896800000895d */ /* 0x004fea0003900000 */
[----:B------:R-:W2:Y:S02]  /*afc0*/  @!P0 SYNCS.PHASECHK.TRANS64 P0, [R0+URZ], R3 ;  /* 0x00000003000085a7 */ /* 0x000ea400080010ff */
[----:B--2---:R-:W-:Y:S05]  /*afd0*/  @!P0 BRA `(.L_x_244) ;  /* 0xfffffffc00f08947 */ /* 0x004fea000383ffff */
[----:B------:R-:W-:Y:S05]  /*afe0*/  BRA `(.L_x_245) ;  /* 0xffffffa000c87947 */ /* 0x000fea000383ffff */
.L_x_85:
[----:B------:R-:W-:-:S07]  /*aff0*/  MOV R0, UR5 ;  /* 0x0000000500007c02 */ /* 0x000fce0008000f00 */
.L_x_246:
[----:B-1----:R1:W2:Y:S02]  /*b000*/  SYNCS.PHASECHK.TRANS64.TRYWAIT P0, [R0+URZ], R3 ;  /* 0x00000003000075a7 */ /* 0x0022a400080011ff */
[----:B--2---:R-:W-:Y:S05]  /*b010*/  @!P0 NANOSLEEP.SYNCS 0x989680 ;  /* 0x009896800000895d */ /* 0x004fea0003900000 */
[----:B------:R-:W2:Y:S02]  /*b020*/  @!P0 SYNCS.PHASECHK.TRANS64 P0, [R0+URZ], R3 ;  /* 0x00000003000085a7 */ /* 0x000ea400080010ff */
[----:B--2---:R-:W-:Y:S05]  /*b030*/  @!P0 BRA `(.L_x_246) ;  /* 0xfffffffc00f08947 */ /* 0x004fea000383ffff */
[----:B------:R-:W-:Y:S05]  /*b040*/  BRA `(.L_x_247) ;  /* 0xffffffa000d87947 */ /* 0x000fea000383ffff */
.L_x_86:
[----:B------:R-:W-:-:S07]  /*b050*/  MOV R0, UR5 ;  /* 0x0000000500007c02 */ /* 0x000fce0008000f00 */
.L_x_248:
[----:B-1----:R1:W2:Y:S02]  /*b060*/  SYNCS.PHASECHK.TRANS64.TRYWAIT P0, [R0+URZ], R3 ;  /* 0x00000003000075a7 */ /* 0x0022a400080011ff */
[----:B--2---:R-:W-:Y:S05]  /*b070*/  @!P0 NANOSLEEP.SYNCS 0x989680 ;  /* 0x009896800000895d */ /* 0x004fea0003900000 */
[----:B------:R-:W2:Y:S02]  /*b080*/  @!P0 SYNCS.PHASECHK.TRANS64 P0, [R0+URZ], R3 ;  /* 0x00000003000085a7 */ /* 0x000ea400080010ff */
[----:B--2---:R-:W-:Y:S05]  /*b090*/  @!P0 BRA `(.L_x_248) ;  /* 0xfffffffc00f08947 */ /* 0x004fea000383ffff */
[----:B------:R-:W-:Y:S05]  /*b0a0*/  BRA `(.L_x_249) ;  /* 0xffffffa000e87947 */ /* 0x000fea000383ffff */
.L_x_89:
[----:B------:R-:W-:-:S07]  /*b0b0*/  MOV R4, UR4 ;  /* 0x0000000400047c02 */ /* 0x000fce0008000f00 */
.L_x_250:
[----:B--2---:R2:W3:Y:S02]  /*b0c0*/  SYNCS.PHASECHK.TRANS64.TRYWAIT P1, [R4+URZ+0x388], R7 ;  /* 0x00038807040075a7 */ /* 0x0044e400080211ff */
[----:B---3--:R-:W-:Y:S05]  /*b0d0*/  @!P1 NANOSLEEP.SYNCS 0x989680 ;  /* 0x009896800000995d */ /* 0x008fea0003900000 */
[----:B------:R-:W3:Y:S02]  /*b0e0*/  @!P1 SYNCS.PHASECHK.TRANS64 P1, [R4+URZ+0x388], R7 ;  /* 0x00038807040095a7 */ /* 0x000ee400080210ff */
[----:B---3--:R-:W-:Y:S05]  /*b0f0*/  @!P1 BRA `(.L_x_250) ;  /* 0xfffffffc00f09947 */ /* 0x008fea000383ffff */
[----:B------:R-:W-:Y:S05]  /*b100*/  BRA `(.L_x_251) ;  /* 0xffffffa400587947 */ /* 0x000fea000383ffff */
.L_x_90:
[----:B--2---:R-:W-:-:S07]  /*b110*/  MOV R4, UR4 ;  /* 0x0000000400047c02 */ /* 0x004fce0008000f00 */
.L_x_252:
[----:B--2---:R2:W3:Y:S02]  /*b120*/  SYNCS.PHASECHK.TRANS64.TRYWAIT P1, [R4+URZ+0x380], R5 ;  /* 0x00038005040075a7 */ /* 0x0044e400080211ff */
[----:B---3--:R-:W-:Y:S05]  /*b130*/  @!P1 NANOSLEEP.SYNCS 0x989680 ;  /* 0x009896800000995d */ /* 0x008fea0003900000 */
[----:B------:R-:W3:Y:S02]  /*b140*/  @!P1 SYNCS.PHASECHK.TRANS64 P1, [R4+URZ+0x380], R5 ;  /* 0x00038005040095a7 */ /* 0x000ee400080210ff */
[----:B---3--:R-:W-:Y:S05]  /*b150*/  @!P1 BRA `(.L_x_252) ;  /* 0xfffffffc00f09947 */ /* 0x008fea000383ffff */
[----:B------:R-:W-:Y:S05]  /*b160*/  BRA `(.L_x_253) ;  /* 0xffffffa400607947 */ /* 0x000fea000383ffff */
.L_x_98:
[----:B------:R-:W-:-:S07]  /*b170*/  MOV R0, UR15 ;  /* 0x0000000f00007c02 */ /* 0x000fce0008000f00 */
.L_x_254:
[----:B-1----:R1:W2:Y:S02]  /*b180*/  SYNCS.PHASECHK.TRANS64.TRYWAIT P0, [R0+URZ+0x380], R5 ;  /* 0x00038005000075a7 */ /* 0x0022a400080011ff */
[----:B--2---:R-:W-:Y:S05]  /*b190*/  @!P0 NANOSLEEP.SYNCS 0x989680 ;  /* 0x009896800000895d */ /* 0x004fea0003900000 */
[----:B------:R-:W2:Y:S02]  /*b1a0*/  @!P0 SYNCS.PHASECHK.TRANS64 P0, [R0+URZ+0x380], R5 ;  /* 0x00038005000085a7 */ /* 0x000ea400080010ff */
[----:B--2---:R-:W-:Y:S05]  /*b1b0*/  @!P0 BRA `(.L_x_254) ;  /* 0xfffffffc00f08947 */ /* 0x004fea000383ffff */
[----:B------:R-:W-:Y:S05]  /*b1c0*/  BRA `(.L_x_255) ;  /* 0xffffffa800c87947 */ /* 0x000fea000383ffff */
.L_x_99:
[----:B------:R-:W-:-:S07]  /*b1d0*/  MOV R5, UR19 ;  /* 0x0000001300057c02 */ /* 0x000fce0008000f00 */
.L_x_256:
[----:B-1----:R1:W2:Y:S02]  /*b1e0*/  SYNCS.PHASECHK.TRANS64.TRYWAIT P0, [R5+URZ+0x3a0], R0 ;  /* 0x0003a000050075a7 */ /* 0x0022a400080011ff */
[----:B--2---:R-:W-:Y:S05]  /*b1f0*/  @!P0 NANOSLEEP.SYNCS 0x989680 ;  /* 0x009896800000895d */ /* 0x004fea0003900000 */
[----:B------:R-:W2:Y:S02]  /*b200*/  @!P0 SYNCS.PHASECHK.TRANS64 P0, [R5+URZ+0x3a0], R0 ;  /* 0x0003a000050085a7 */ /* 0x000ea400080010ff */
[----:B--2---:R-:W-:Y:S05]  /*b210*/  @!P0 BRA `(.L_x_256) ;  /* 0xfffffffc00f08947 */ /* 0x004fea000383ffff */
[----:B------:R-:W-:Y:S05]  /*b220*/  BRA `(.L_x_257) ;  /* 0xffffffa800e47947 */ /* 0x000fea000383ffff */
.L_x_102:
[----:B-1----:R-:W-:Y:S07]  /*b230*/  MOV R0, UR11 ;  /* 0x0000000b00007c02 */ /* 0x002fee0008000f00 */
.L_x_258:
[----:B-1----:R1:W2:Y:S02]  /*b240*/  SYNCS.PHASECHK.TRANS64.TRYWAIT P0, [R0+URZ], R5 ;  /* 0x00000005000075a7 */ /* 0x0022a400080011ff */
[----:B--2---:R-:W-:Y:S05]  /*b250*/  @!P0 NANOSLEEP.SYNCS 0x989680 ;  /* 0x009896800000895d */ /* 0x004fea0003900000 */
[----:B------:R-:W2:Y:S02]  /*b260*/  @!P0 SYNCS.PHASECHK.TRANS64 P0, [R0+URZ], R5 ;  /* 0x00000005000085a7 */ /* 0x000ea400080010ff */
[----:B--2---:R-:W-:Y:S05]  /*b270*/  @!P0 BRA `(.L_x_258) ;  /* 0xfffffffc00f08947 */ /* 0x004fea000383ffff */
[----:B------:R-:W-:Y:S05]  /*b280*/  BRA `(.L_x_101) ;  /* 0xffffffac00147947 */ /* 0x000fea000383ffff */
.L_x_105:
[----:B------:R-:W-:-:S07]  /*b290*/  MOV R0, UR4 ;  /* 0x0000000400007c02 */ /* 0x000fce0008000f00 */
.L_x_259:
[----:B-1----:R1:W3:Y:S02]  /*b2a0*/  SYNCS.PHASECHK.TRANS64.TRYWAIT P0, [R0+URZ], R3 ;  /* 0x00000003000075a7 */ /* 0x0022e400080011ff */
[----:B---3--:R-:W-:Y:S05]  /*b2b0*/  @!P0 NANOSLEEP.SYNCS 0x989680 ;  /* 0x009896800000895d */ /* 0x008fea0003900000 */
[----:B------:R-:W3:Y:S02]  /*b2c0*/  @!P0 SYNCS.PHASECHK.TRANS64 P0, [R0+URZ], R3 ;  /* 0x00000003000085a7 */ /* 0x000ee400080010ff */
[----:B---3--:R-:W-:Y:S05]  /*b2d0*/  @!P0 BRA `(.L_x_259) ;  /* 0xfffffffc00f08947 */ /* 0x008fea000383ffff */
[----:B------:R-:W-:Y:S05]  /*b2e0*/  BRA `(.L_x_260) ;  /* 0xffffffac00bc7947 */ /* 0x000fea000383ffff */
.L_x_106:
[----:B------:R-:W-:-:S07]  /*b2f0*/  MOV R0, UR4 ;  /* 0x0000000400007c02 */ /* 0x000fce0008000f00 */
.L_x_261:
[----:B-1----:R1:W2:Y:S02]  /*b300*/  SYNCS.PHASECHK.TRANS64.TRYWAIT P0, [R0+URZ], R3 ;  /* 0x00000003000075a7 */ /* 0x0022a400080011ff */
[----:B--2---:R-:W-:Y:S05]  /*b310*/  @!P0 NANOSLEEP.SYNCS 0x989680 ;  /* 0x009896800000895d */ /* 0x004fea0003900000 */
[----:B------:R-:W2:Y:S02]  /*b320*/  @!P0 SYNCS.PHASECHK.TRANS64 P0, [R0+URZ], R3 ;  /* 0x00000003000085a7 */ /* 0x000ea400080010ff */
[----:B--2---:R-:W-:Y:S05]  /*b330*/  @!P0 BRA `(.L_x_261) ;  /* 0xfffffffc00f08947 */ /* 0x004fea000383ffff */
[----:B------:R-:W-:Y:S05]  /*b340*/  BRA `(.L_x_262) ;  /* 0xffffffac00c87947 */ /* 0x000fea000383ffff */
.L_x_111:
[----:B------:R-:W-:Y:S07]  /*b350*/  MOV R0, UR19 ;  /* 0x0000001300007c02 */ /* 0x000fee0008000f00 */
.L_x_263:
[----:B--2---:R2:W3:Y:S02]  /*b360*/  SYNCS.PHASECHK.TRANS64.TRYWAIT P0, [R0+URZ+0x380], R5 ;  /* 0x00038005000075a7 */ /* 0x0044e400080011ff */
[----:B---3--:R-:W-:Y:S05]  /*b370*/  @!P0 NANOSLEEP.SYNCS 0x989680 ;  /* 0x009896800000895d */ /* 0x008fea0003900000 */
[----:B------:R-:W3:Y:S02]  /*b380*/  @!P0 SYNCS.PHASECHK.TRANS64 P0, [R0+URZ+0x380], R5 ;  /* 0x00038005000085a7 */ /* 0x000ee400080010ff */
[----:B---3--:R-:W-:Y:S05]  /*b390*/  @!P0 BRA `(.L_x_263) ;  /* 0xfffffffc00f08947 */ /* 0x008fea000383ffff */
[----:B------:R-:W-:Y:S05]  /*b3a0*/  BRA `(.L_x_264) ;  /* 0xffffffb400947947 */ /* 0x000fea000383ffff */
.L_x_114:
[----:B------:R-:W-:Y:S07]  /*b3b0*/  MOV R0, UR19 ;  /* 0x0000001300007c02 */ /* 0x000fee0008000f00 */
.L_x_265:
[----:B-1----:R1:W2:Y:S02]  /*b3c0*/  SYNCS.PHASECHK.TRANS64.TRYWAIT P3, [R0+URZ+0x378], R9 ;  /* 0x00037809000075a7 */ /* 0x0022a400080611ff */
[----:B--2---:R-:W-:Y:S05]  /*b3d0*/  @!P3 NANOSLEEP.SYNCS 0x989680 ;  /* 0x009896800000b95d */ /* 0x004fea0003900000 */
[----:B------:R-:W2:Y:S02]  /*b3e0*/  @!P3 SYNCS.PHASECHK.TRANS64 P3, [R0+URZ+0x378], R9 ;  /* 0x000378090000b5a7 */ /* 0x000ea400080610ff */
[----:B--2---:R-:W-:Y:S05]  /*b3f0*/  @!P3 BRA `(.L_x_265) ;  /* 0xfffffffc00f0b947 */ /* 0x004fea000383ffff */
[----:B------:R-:W-:Y:S05]  /*b400*/  BRA `(.L_x_113) ;  /* 0xffffffb800fc7947 */ /* 0x000fea000383ffff */
.L_x_117:
[----:B-1----:R-:W-:Y:S07]  /*b410*/  MOV R9, UR19 ;  /* 0x0000001300097c02 */ /* 0x002fee0008000f00 */
.L_x_266:
[----:B-1----:R1:W2:Y:S02]  /*b420*/  SYNCS.PHASECHK.TRANS64.TRYWAIT P1, [R9+URZ+0x368], R8 ;  /* 0x00036808090075a7 */ /* 0x0022a400080211ff */
[----:B--2---:R-:W-:Y:S05]  /*b430*/  @!P1 NANOSLEEP.SYNCS 0x989680 ;  /* 0x009896800000995d */ /* 0x004fea0003900000 */
[----:B------:R-:W2:Y:S02]  /*b440*/  @!P1 SYNCS.PHASECHK.TRANS64 P1, [R9+URZ+0x368], R8 ;  /* 0x00036808090095a7 */ /* 0x000ea400080210ff */
[----:B--2---:R-:W-:Y:S05]  /*b450*/  @!P1 BRA `(.L_x_266) ;  /* 0xfffffffc00f09947 */ /* 0x004fea000383ffff */
[----:B------:R-:W-:Y:S05]  /*b460*/  BRA `(.L_x_267) ;  /* 0xffffffbc00487947 */ /* 0x000fea000383ffff */
.L_x_122:
[----:B------:R-:W-:Y:S07]  /*b470*/  MOV R0, UR43 ;  /* 0x0000002b00007c02 */ /* 0x000fee0008000f00 */
.L_x_268:
[----:B-1----:R1:W2:Y:S02]  /*b480*/  SYNCS.PHASECHK.TRANS64.TRYWAIT P0, [R0+URZ+0x380], R3 ;  /* 0x00038003000075a7 */ /* 0x0022a400080011ff */
[----:B--2---:R-:W-:Y:S05]  /*b490*/  @!P0 NANOSLEEP.SYNCS 0x989680 ;  /* 0x009896800000895d */ /* 0x004fea0003900000 */
[----:B------:R-:W2:Y:S02]  /*b4a0*/  @!P0 SYNCS.PHASECHK.TRANS64 P0, [R0+URZ+0x380], R3 ;  /* 0x00038003000085a7 */ /* 0x000ea400080010ff */
[----:B--2---:R-:W-:Y:S05]  /*b4b0*/  @!P0 BRA `(.L_x_268) ;  /* 0xfffffffc00f08947 */ /* 0x004fea000383ffff */
[----:B------:R-:W-:Y:S05]  /*b4c0*/  BRA `(.L_x_269) ;  /* 0xffffffc400847947 */ /* 0x000fea000383ffff */
.L_x_133:
[----:B-1----:R-:W-:Y:S04]  /*b4d0*/  MOV R0, UR43 ;  /* 0x0000002b00007c02 */ /* 0x002fe80008000f00 */
[----:B------:R1:W2:Y:S03]  /*b4e0*/  SYNCS.PHASECHK.TRANS64.TRYWAIT P1, [R0+URZ+0x360], R5 ;  /* 0x00036005000075a7 */ /* 0x0002a600080211ff */
[----:B--2---:R-:W-:Y:S05]  /*b4f0*/  @!P1 NANOSLEEP.SYNCS 0x989680 ;  /* 0x009896800000995d */ /* 0x004fea0003900000 */
[----:B------:R-:W2:Y:S02]  /*b500*/  @!P1 SYNCS.PHASECHK.TRANS64 P1, [R0+URZ+0x360], R5 ;  /* 0x00036005000095a7 */ /* 0x000ea400080210ff */
[----:B--2---:R-:W-:Y:S05]  /*b510*/  @!P1 BRA `(.L_x_133) ;  /* 0xfffffffc00ec9947 */ /* 0x004fea000383ffff */
[----:B------:R-:W-:Y:S05]  /*b520*/  BRA `(.L_x_132) ;  /* 0xffffffd000bc7947 */ /* 0x000fea000383ffff */
.L_x_135:
[----:B-1----:R1:W2:Y:S02]  /*b530*/  SYNCS.PHASECHK.TRANS64.TRYWAIT P1, [R72+URZ+0x390], R3 ;  /* 0x00039003480075a7 */ /* 0x0022a400080211ff */
[----:B--2---:R-:W-:Y:S05]  /*b540*/  @!P1 NANOSLEEP.SYNCS 0x989680 ;  /* 0x009896800000995d */ /* 0x004fea0003900000 */
[----:B------:R-:W2:Y:S02]  /*b550*/  @!P1 SYNCS.PHASECHK.TRANS64 P1, [R72+URZ+0x390], R3 ;  /* 0x00039003480095a7 */ /* 0x000ea400080210ff */
[----:B--2---:R-:W-:Y:S05]  /*b560*/  @!P1 BRA `(.L_x_135) ;  /* 0xfffffffc00f09947 */ /* 0x004fea000383ffff */
[----:B------:R-:W-:Y:S05]  /*b570*/  BRA `(.L_x_134) ;  /* 0xffffffd000fc7947 */ /* 0x000fea000383ffff */
        .weak           $__internal_0_$__cuda_sm10x_tcgen05_guardrail_trap_col_being_dealloced_not_returned_by_alloc
        .type           $__internal_0_$__cuda_sm10x_tcgen05_guardrail_trap_col_being_dealloced_not_returned_by_alloc,@function
        .size           $__internal_0_$__cuda_sm10x_tcgen05_guardrail_trap_col_being_dealloced_not_returned_by_alloc,($__internal_1_$__cuda_sm10x_tcgen05_guardrail_trap_phase_invalid_during_alloc - $__internal_0_$__cuda_sm10x_tcgen05_guardrail_trap_col_being_dealloced_not_returned_by_alloc)
$__internal_0_$__cuda_sm10x_tcgen05_guardrail_trap_col_being_dealloced_not_returned_by_alloc:
[----:B------:R-:W-:Y:S05]  /*b580*/  BPT.TRAP 0x1 ;  /* 0x000000040000795c */ /* 0x000fea0000300000 */
[----:B------:R-:W-:-:S04]  /*b590*/  HFMA2 R3, -RZ, RZ, 0, 0 ;  /* 0x00000000ff037431 */ /* 0x000fc800000001ff */
[----:B------:R-:W-:Y:S05]  /*b5a0*/  RET.REL.NODEC R2 `(_ZN7cutlass13device_kernelINS_4conv6kernel13ConvUniversalINS1_16ConvProblemShapeILNS1_8OperatorE2ELi3EEENS1_10collective14CollectiveConvINS1_47MainloopSm100TmaUmmaWarpSpecializedImplicitGemmILS5_2ELi54ELi3ELi1ELi2EN4cute5tupleIJNSA_1CILi1EEESD_SD_EEEEENSB_IJNSC_ILi64EEENSB_IJSG_EEENSB_IJNSC_ILi32EEEEEEEEENS_12float_e4m3_tESL_NSA_8TiledMMAINSA_8MMA_AtomIJNSA_10MMA_TraitsINSA_19SM100_MMA_F8F6F4_SSEJSL_SL_fSG_SG_NSA_17integral_constantINSA_4UMMA5MajorELSS_1EEEST_NSQ_INSR_7ScaleInELSU_0EEESV_EEEEEENSA_6LayoutISE_NSB_IJNSC_ILi0EEESZ_SZ_EEEEENSB_IJNSA_10UnderscoreES12_S12_EEEEENS7_6detail27Sm100ImplicitGemmTileTraitsINSA_13SM90_TMA_LOADENSA_14ComposedLayoutINSA_7SwizzleILi2ELi4ELi3EEENSA_18smem_ptr_flag_bitsILi8EEENSY_INSB_IJSG_NSC_ILi8EEEEEENSB_IJSD_SG_EEEEEEEvEENS16_INSA_20SM90_TMA_LOAD_IM2COLES1H_vEEEENS_8epilogue10collective18CollectiveEpilogueINS1M_23Sm100TmaWarpSpecializedILi1ELi1ELi32ELb0ELb0EEEJSK_NSB_IJNSY_ISG_SD_EES1R_EEESL_NSB_IJlNSB_IJSD_lllEEESZ_EEESL_S1U_NS1M_6fusion15FusionCallbacksIS1Q_NS1V_17LinearCombinationISL_fSL_fLNS_15FloatRoundStyleE2EEESK_S1S_JEEENSA_5SM1004TMEM4LOAD26SM100_TMEM_LOAD_16dp32b32xES17_NS18_IS1A_S1C_NSY_INSB_IJS1D_SG_EEENSB_IJSG_SD_EEEEEEENSA_39AutoVectorizingCopyWithAssumedAlignmentILi128EEENSA_14SM90_TMA_STOREES28_S2A_S2A_EEEvvEEEEvNT_6ParamsE) ;  /* 0xffffff4802947950 */ /* 0x000fea0003c3ffff */
        .weak           $__internal_1_$__cuda_sm10x_tcgen05_guardrail_trap_phase_invalid_during_alloc
        .type           $__internal_1_$__cuda_sm10x_tcgen05_guardrail_trap_phase_invalid_during_alloc,@function
        .size           $__internal_1_$__cuda_sm10x_tcgen05_guardrail_trap_phase_invalid_during_alloc,($__internal_2_$__cuda_sm10x_tcgen05_guardrail_trap_unallocated_columns_being_dealloced - $__internal_1_$__cuda_sm10x_tcgen05_guardrail_trap_phase_invalid_during_alloc)
$__internal_1_$__cuda_sm10x_tcgen05_guardrail_trap_phase_invalid_during_alloc:
[----:B------:R-:W-:Y:S05]  /*b5b0*/  BPT.TRAP 0x1 ;  /* 0x000000040000795c */ /* 0x000fea0000300000 */
[----:B------:R-:W-:-:S04]  /*b5c0*/  MOV R3, 0x0 ;  /* 0x0000000000037802 */ /* 0x000fc80000000f00 */
[----:B------:R-:W-:Y:S05]  /*b5d0*/  RET.REL.NODEC R2 `(_ZN7cutlass13device_kernelINS_4conv6kernel13ConvUniversalINS1_16ConvProblemShapeILNS1_8OperatorE2ELi3EEENS1_10collective14CollectiveConvINS1_47MainloopSm100TmaUmmaWarpSpecializedImplicitGemmILS5_2ELi54ELi3ELi1ELi2EN4cute5tupleIJNSA_1CILi1EEESD_SD_EEEEENSB_IJNSC_ILi64EEENSB_IJSG_EEENSB_IJNSC_ILi32EEEEEEEEENS_12float_e4m3_tESL_NSA_8TiledMMAINSA_8MMA_AtomIJNSA_10MMA_TraitsINSA_19SM100_MMA_F8F6F4_SSEJSL_SL_fSG_SG_NSA_17integral_constantINSA_4UMMA5MajorELSS_1EEEST_NSQ_INSR_7ScaleInELSU_0EEESV_EEEEEENSA_6LayoutISE_NSB_IJNSC_ILi0EEESZ_SZ_EEEEENSB_IJNSA_10UnderscoreES12_S12_EEEEENS7_6detail27Sm100ImplicitGemmTileTraitsINSA_13SM90_TMA_LOADENSA_14ComposedLayoutINSA_7SwizzleILi2ELi4ELi3EEENSA_18smem_ptr_flag_bitsILi8EEENSY_INSB_IJSG_NSC_ILi8EEEEEENSB_IJSD_SG_EEEEEEEvEENS16_INSA_20SM90_TMA_LOAD_IM2COLES1H_vEEEENS_8epilogue10collective18CollectiveEpilogueINS1M_23Sm100TmaWarpSpecializedILi1ELi1ELi32ELb0ELb0EEEJSK_NSB_IJNSY_ISG_SD_EES1R_EEESL_NSB_IJlNSB_IJSD_lllEEESZ_EEESL_S1U_NS1M_6fusion15FusionCallbacksIS1Q_NS1V_17LinearCombinationISL_fSL_fLNS_15FloatRoundStyleE2EEESK_S1S_JEEENSA_5SM1004TMEM4LOAD26SM100_TMEM_LOAD_16dp32b32xES17_NS18_IS1A_S1C_NSY_INSB_IJS1D_SG_EEENSB_IJSG_SD_EEEEEEENSA_39AutoVectorizingCopyWithAssumedAlignmentILi128EEENSA_14SM90_TMA_STOREES28_S2A_S2A_EEEvvEEEEvNT_6ParamsE) ;  /* 0xffffff4802887950 */ /* 0x000fea0003c3ffff */
        .weak           $__internal_2_$__cuda_sm10x_tcgen05_guardrail_trap_unallocated_columns_being_dealloced
        .type           $__internal_2_$__cuda_sm10x_tcgen05_guardrail_trap_unallocated_columns_being_dealloced,@function
        .size           $__internal_2_$__cuda_sm10x_tcgen05_guardrail_trap_unallocated_columns_being_dealloced,(.L_x_271 - $__internal_2_$__cuda_sm10x_tcgen05_guardrail_trap_unallocated_columns_being_dealloced)
$__internal_2_$__cuda_sm10x_tcgen05_guardrail_trap_unallocated_columns_being_dealloced:
[----:B------:R-:W-:Y:S05]  /*b5e0*/  BPT.TRAP 0x1 ;  /* 0x000000040000795c */ /* 0x000fea0000300000 */
[----:B------:R-:W-:-:S04]  /*b5f0*/  HFMA2 R3, -RZ, RZ, 0, 0 ;  /* 0x00000000ff037431 */ /* 0x000fc800000001ff */
[----:B------:R-:W-:Y:S05]  /*b600*/  RET.REL.NODEC R2 `(_ZN7cutlass13device_kernelINS_4conv6kernel13ConvUniversalINS1_16ConvProblemShapeILNS1_8OperatorE2ELi3EEENS1_10collective14CollectiveConvINS1_47MainloopSm100TmaUmmaWarpSpecializedImplicitGemmILS5_2ELi54ELi3ELi1ELi2EN4cute5tupleIJNSA_1CILi1EEESD_SD_EEEEENSB_IJNSC_ILi64EEENSB_IJSG_EEENSB_IJNSC_ILi32EEEEEEEEENS_12float_e4m3_tESL_NSA_8TiledMMAINSA_8MMA_AtomIJNSA_10MMA_TraitsINSA_19SM100_MMA_F8F6F4_SSEJSL_SL_fSG_SG_NSA_17integral_constantINSA_4UMMA5MajorELSS_1EEEST_NSQ_INSR_7ScaleInELSU_0EEESV_EEEEEENSA_6LayoutISE_NSB_IJNSC_ILi0EEESZ_SZ_EEEEENSB_IJNSA_10UnderscoreES12_S12_EEEEENS7_6detail27Sm100ImplicitGemmTileTraitsINSA_13SM90_TMA_LOADENSA_14ComposedLayoutINSA_7SwizzleILi2ELi4ELi3EEENSA_18smem_ptr_flag_bitsILi8EEENSY_INSB_IJSG_NSC_ILi8EEEEEENSB_IJSD_SG_EEEEEEEvEENS16_INSA_20SM90_TMA_LOAD_IM2COLES1H_vEEEENS_8epilogue10collective18CollectiveEpilogueINS1M_23Sm100TmaWarpSpecializedILi1ELi1ELi32ELb0ELb0EEEJSK_NSB_IJNSY_ISG_SD_EES1R_EEESL_NSB_IJlNSB_IJSD_lllEEESZ_EEESL_S1U_NS1M_6fusion15FusionCallbacksIS1Q_NS1V_17LinearCombinationISL_fSL_fLNS_15FloatRoundStyleE2EEESK_S1S_JEEENSA_5SM1004TMEM4LOAD26SM100_TMEM_LOAD_16dp32b32xES17_NS18_IS1A_S1C_NSY_INSB_IJS1D_SG_EEENSB_IJSG_SD_EEEEEEENSA_39AutoVectorizingCopyWithAssumedAlignmentILi128EEENSA_14SM90_TMA_STOREES28_S2A_S2A_EEEvvEEEEvNT_6ParamsE) ;  /* 0xffffff48027c7950 */ /* 0x000fea0003c3ffff */
.L_x_270:
[----:B------:R-:W-:-:S00]  /*b610*/  BRA `(.L_x_270) ;  /* 0xfffffffc00fc7947 */ /* 0x000fc0000383ffff */
[----:B------:R-:W-:-:S00]  /*b620*/  NOP ;  /* 0x0000000000007918 */ /* 0x000fc00000000000 */
        /* <DEDUP_REMOVED lines=13> */
.L_x_271:


//--------------------- .nv.global.init           --------------------------
	.section	.nv.global.init,"aw",@progbits
.nv.global.init:
	.type		$str$29,@object
	.size		$str$29,($str$30 - $str$29)
$str$29:
        /*0000*/ 	.byte	0x28, 0x61, 0x64, 0x64, 0x72, 0x65, 0x73, 0x73, 0x20, 0x26, 0x20, 0x6d, 0x61, 0x73, 0x6b, 0x29
        /*0010*/ 	.byte	0x20, 0x3d, 0x3d, 0x20, 0x30, 0x00
	.type		$str$30,@object
	.size		$str$30,($str$28 - $str$30)
$str$30:
        /*0016*/ 	.byte	0x2f, 0x74, 0x6d, 0x70, 0x2f, 0x63, 0x75, 0x74, 0x6c, 0x61, 0x73, 0x73, 0x5f, 0x73, 0x77, 0x65
        /*0026*/ 	.byte	0x65, 0x70, 0x5f, 0x73, 0x72, 0x63, 0x2f, 0x69, 0x6e, 0x63, 0x6c, 0x75, 0x64, 0x65, 0x2f, 0x63
        /*0036*/ 	.byte	0x75, 0x74, 0x65, 0x2f, 0x70, 0x6f, 0x69, 0x6e, 0x74, 0x65, 0x72, 0x5f, 0x66, 0x6c, 0x61, 0x67
        /*0046*/ 	.byte	0x67, 0x65, 0x64, 0x2e, 0x68, 0x70, 0x70, 0x00
	.type		$str$28,@object
	.size		$str$28,($str$27 - $str$28)
$str$28:
        /*004e*/ 	.byte	0x2f, 0x74, 0x6d, 0x70, 0x2f, 0x63, 0x75, 0x74, 0x6c, 0x61, 0x73, 0x73, 0x5f, 0x73, 0x77, 0x65
        /*005e*/ 	.byte	0x65, 0x70, 0x5f, 0x73, 0x72, 0x63, 0x2f, 0x69, 0x6e, 0x63, 0x6c, 0x75, 0x64, 0x65, 0x2f, 0x63
        /*006e*/ 	.byte	0x75, 0x74, 0x65, 0x2f, 0x61, 0x74, 0x6f, 0x6d, 0x2f, 0x63, 0x6f, 0x70, 0x79, 0x5f, 0x74, 0x72
        /*007e*/ 	.byte	0x61, 0x69, 0x74, 0x73, 0x5f, 0x73, 0x6d, 0x31, 0x30, 0x30, 0x2e, 0x68, 0x70, 0x70, 0x00
	.type		$str$27,@object
	.size		$str$27,(__unnamed_1 - $str$27)
$str$27:
        /*008d*/ 	.byte	0x28, 0x28, 0x75, 0x69, 0x6e, 0x74, 0x33, 0x32, 0x5f, 0x74, 0x28, 0x74, 0x68, 0x72, 0x65, 0x61
        /*009d*/ 	.byte	0x64, 0x49, 0x64, 0x78, 0x2e, 0x78, 0x29, 0x20, 0x2f, 0x20, 0x33, 0x32, 0x29, 0x20, 0x25, 0x20
        /*00ad*/ 	.byte	0x34, 0x29, 0x20, 0x3d, 0x3d, 0x20, 0x28, 0x28, 0x28, 0x74, 0x6d, 0x65, 0x6d, 0x5f, 0x61, 0x64
        /*00bd*/ 	.byte	0x64, 0x72, 0x20, 0x3e, 0x3e, 0x20, 0x31, 0x36, 0x29, 0x20, 0x2f, 0x20, 0x33, 0x32, 0x29, 0x20
        /*00cd*/ 	.byte	0x25, 0x20, 0x34, 0x29, 0x00
	.type		__unnamed_1,@object
	.size		__unnamed_1,(__unnamed_2 - __unnamed_1)
__unnamed_1:
        /*00d2*/ 	.byte	0x61, 0x75, 0x74, 0x6f, 0x20, 0x63, 0x75, 0x74, 0x65, 0x3a, 0x3a, 0x61, 0x73, 0x5f, 0x70, 0x6f
        /* <DEDUP_REMOVED lines=24> */
        /*0262*/ 	.byte	0x3c, 0x34, 0x30, 0x39, 0x36, 0x3e, 0x3e, 0x3e, 0x3e, 0x5d, 0x00
	.type		__unnamed_2,@object
	.size		__unnamed_2,(.L_2 - __unnamed_2)
__unnamed_2:
        /* <DEDUP_REMOVED lines=40> */
        /*04ed*/ 	.byte	0x74, 0x65, 0x3a, 0x3a, 0x43, 0x3c, 0x30, 0x3e, 0x3e, 0x3e, 0x3e, 0x5d, 0x00
.L_2:


//--------------------- .nv.shared._ZN7cutlass13device_kernelINS_4conv6kernel13ConvUniversalINS1_16ConvProblemShapeILNS1_8OperatorE2ELi3EEENS1_10collective14CollectiveConvINS1_47MainloopSm100TmaUmmaWarpSpecializedImplicitGemmILS5_2ELi54ELi3ELi1ELi2EN4cute5tupleIJNSA_1CILi1EEESD_SD_EEEEENSB_IJNSC_ILi64EEENSB_IJSG_EEENSB_IJNSC_ILi32EEEEEEEEENS_12float_e4m3_tESL_NSA_8TiledMMAINSA_8MMA_AtomIJNSA_10MMA_TraitsINSA_19SM100_MMA_F8F6F4_SSEJSL_SL_fSG_SG_NSA_17integral_constantINSA_4UMMA5MajorELSS_1EEEST_NSQ_INSR_7ScaleInELSU_0EEESV_EEEEEENSA_6LayoutISE_NSB_IJNSC_ILi0EEESZ_SZ_EEEEENSB_IJNSA_10UnderscoreES12_S12_EEEEENS7_6detail27Sm100ImplicitGemmTileTraitsINSA_13SM90_TMA_LOADENSA_14ComposedLayoutINSA_7SwizzleILi2ELi4ELi3EEENSA_18smem_ptr_flag_bitsILi8EEENSY_INSB_IJSG_NSC_ILi8EEEEEENSB_IJSD_SG_EEEEEEEvEENS16_INSA_20SM90_TMA_LOAD_IM2COLES1H_vEEEENS_8epilogue10collective18CollectiveEpilogueINS1M_23Sm100TmaWarpSpecializedILi1ELi1ELi32ELb0ELb0EEEJSK_NSB_IJNSY_ISG_SD_EES1R_EEESL_NSB_IJlNSB_IJSD_lllEEESZ_EEESL_S1U_NS1M_6fusion15FusionCallbacksIS1Q_NS1V_17LinearCombinationISL_fSL_fLNS_15FloatRoundStyleE2EEESK_S1S_JEEENSA_5SM1004TMEM4LOAD26SM100_TMEM_LOAD_16dp32b32xES17_NS18_IS1A_S1C_NSY_INSB_IJS1D_SG_EEENSB_IJSG_SD_EEEEEEENSA_39AutoVectorizingCopyWithAssumedAlignmentILi128EEENSA_14SM90_TMA_STOREES28_S2A_S2A_EEEvvEEEEvNT_6ParamsE --------------------------
	.section	.nv.shared._ZN7cutlass13device_kernelINS_4conv6kernel13ConvUniversalINS1_16ConvProblemShapeILNS1_8OperatorE2ELi3EEENS1_10collective14CollectiveConvINS1_47MainloopSm100TmaUmmaWarpSpecializedImplicitGemmILS5_2ELi54ELi3ELi1ELi2EN4cute5tupleIJNSA_1CILi1EEESD_SD_EEEEENSB_IJNSC_ILi64EEENSB_IJSG_EEENSB_IJNSC_ILi32EEEEEEEEENS_12float_e4m3_tESL_NSA_8TiledMMAINSA_8MMA_AtomIJNSA_10MMA_TraitsINSA_19SM100_MMA_F8F6F4_SSEJSL_SL_fSG_SG_NSA_17integral_constantINSA_4UMMA5MajorELSS_1EEEST_NSQ_INSR_7ScaleInELSU_0EEESV_EEEEEENSA_6LayoutISE_NSB_IJNSC_ILi0EEESZ_SZ_EEEEENSB_IJNSA_10UnderscoreES12_S12_EEEEENS7_6detail27Sm100ImplicitGemmTileTraitsINSA_13SM90_TMA_LOADENSA_14ComposedLayoutINSA_7SwizzleILi2ELi4ELi3EEENSA_18smem_ptr_flag_bitsILi8EEENSY_INSB_IJSG_NSC_ILi8EEEEEENSB_IJSD_SG_EEEEEEEvEENS16_INSA_20SM90_TMA_LOAD_IM2COLES1H_vEEEENS_8epilogue10collective18CollectiveEpilogueINS1M_23Sm100TmaWarpSpecializedILi1ELi1ELi32ELb0ELb0EEEJSK_NSB_IJNSY_ISG_SD_EES1R_EEESL_NSB_IJlNSB_IJSD_lllEEESZ_EEESL_S1U_NS1M_6fusion15FusionCallbacksIS1Q_NS1V_17LinearCombinationISL_fSL_fLNS_15FloatRoundStyleE2EEESK_S1S_JEEENSA_5SM1004TMEM4LOAD26SM100_TMEM_LOAD_16dp32b32xES17_NS18_IS1A_S1C_NSY_INSB_IJS1D_SG_EEENSB_IJSG_SD_EEEEEEENSA_39AutoVectorizingCopyWithAssumedAlignmentILi128EEENSA_14SM90_TMA_STOREES28_S2A_S2A_EEEvvEEEEvNT_6ParamsE,"aw",@nobits
	.sectionflags	@""
	.align	16
	.zero		1024


//--------------------- .nv.shared.reserved.0     --------------------------
	.section	.nv.shared.reserved.0,"aw",@nobits
	.weak		__nv_reservedSMEM_offset_0_alias
	.size		__nv_reservedSMEM_offset_0_alias, 0, 64
	.other		__nv_reservedSMEM_offset_0_alias,@"STO_CUDA_RESERVED_SHARED STV_DEFAULT"
__nv_reservedSMEM_offset_0_alias:
	.zero		0
.nv.shared.reserved.0:
	.zero		64
	.weak		__nv_reservedSMEM_tcgen05_partition
	.type		__nv_reservedSMEM_tcgen05_partition,@object
	.size		__nv_reservedSMEM_tcgen05_partition,(.L_0 - __nv_reservedSMEM_tcgen05_partition)
__nv_reservedSMEM_tcgen05_partition:
	.zero		32
.L_0:


//--------------------- .nv.global                --------------------------
	.section	.nv.global,"aw",@nobits
.nv.global:
	.type		_ZN39_INTERNAL_cc18db00_4_k_cu_ebc8a0fa_37604cute1_E,@object
	.size		_ZN39_INTERNAL_cc18db00_4_k_cu_ebc8a0fa_37604cute1_E,(_ZN39_INTERNAL_cc18db00_4_k_cu_ebc8a0fa_37604cuda3std3__45__cpo6cbeginE - _ZN39_INTERNAL_cc18db00_4_k_cu_ebc8a0fa_37604cute1_E)
_ZN39_INTERNAL_cc18db00_4_k_cu_ebc8a0fa_37604cute1_E:
	.zero		1
	.type		_ZN39_INTERNAL_cc18db00_4_k_cu_ebc8a0fa_37604cuda3std3__45__cpo6cbeginE,@object
	.size		_ZN39_INTERNAL_cc18db00_4_k_cu_ebc8a0fa_37604cuda3std3__45__cpo6cbeginE,(_ZN39_INTERNAL_cc18db00_4_k_cu_ebc8a0fa_37604cuda3std3__48in_placeE - _ZN39_INTERNAL_cc18db00_4_k_cu_ebc8a0fa_37604cuda3std3__45__cpo6cbeginE)
_ZN39_INTERNAL_cc18db00_4_k_cu_ebc8a0fa_37604cuda3std3__45__cpo6cbeginE:
	.zero		1
	.type		_ZN39_INTERNAL_cc18db00_4_k_cu_ebc8a0fa_37604cuda3std3__48in_placeE,@object
	.size		_ZN39_INTERNAL_cc18db00_4_k_cu_ebc8a0fa_37604cuda3std3__48in_placeE,(_ZN39_INTERNAL_cc18db00_4_k_cu_ebc8a0fa_37604cuda3std6ranges3__45__cpo9iter_moveE - _ZN39_INTERNAL_cc18db00_4_k_cu_ebc8a0fa_37604cuda3std3__48in_placeE)
_ZN39_INTERNAL_cc18db00_4_k_cu_ebc8a0fa_37604cuda3std3__48in_placeE:
	.zero		1
	.type		_ZN39_INTERNAL_cc18db00_4_k_cu_ebc8a0fa_37604cuda3std6ranges3__45__cpo9iter_moveE,@object
	.size		_ZN39_INTERNAL_cc18db00_4_k_cu_ebc8a0fa_37604cuda3std6ranges3__45__cpo9iter_moveE,(_ZN39_INTERNAL_cc18db00_4_k_cu_ebc8a0fa_37604cuda3std3__45__cpo5beginE - _ZN39_INTERNAL_cc18db00_4_k_cu_ebc8a0fa_37604cuda3std6ranges3__45__cpo9iter_moveE)
_ZN39_INTERNAL_cc18db00_4_k_cu_ebc8a0fa_37604cuda3std6ranges3__45__cpo9iter_moveE:
	.zero		1
	.type		_ZN39_INTERNAL_cc18db00_4_k_cu_ebc8a0fa_37604cuda3std3__45__cpo5beginE,@object
	.size		_ZN39_INTERNAL_cc18db00_4_k_cu_ebc8a0fa_37604cuda3std3__45__cpo5beginE,(_ZN39_INTERNAL_cc18db00_4_k_cu_ebc8a0fa_37604cuda3std3__441_GLOBAL__N__cc18db00_4_k_cu_ebc8a0fa_37606ignoreE - _ZN39_INTERNAL_cc18db00_4_k_cu_ebc8a0fa_37604cuda3std3__45__cpo5beginE)
_ZN39_INTERNAL_cc18db00_4_k_cu_ebc8a0fa_37604cuda3std3__45__cpo5beginE:
	.zero		1
	.type		_ZN39_INTERNAL_cc18db00_4_k_cu_ebc8a0fa_37604cuda3std3__441_GLOBAL__N__cc18db00_4_k_cu_ebc8a0fa_37606ignoreE,@object
	.size		_ZN39_INTERNAL_cc18db00_4_k_cu_ebc8a0fa_37604cuda3std3__441_GLOBAL__N__cc18db00_4_k_cu_ebc8a0fa_37606ignoreE,(_ZN39_INTERNAL_cc18db00_4_k_cu_ebc8a0fa_37604cute7productE - _ZN39_INTERNAL_cc18db00_4_k_cu_ebc8a0fa_37604cuda3std3__441_GLOBAL__N__cc18db00_4_k_cu_ebc8a0fa_37606ignoreE)
_ZN39_INTERNAL_cc18db00_4_k_cu_ebc8a0fa_37604cuda3std3__441_GLOBAL__N__cc18db00_4_k_cu_ebc8a0fa_37606ignoreE:
	.zero		1
	.type		_ZN39_INTERNAL_cc18db00_4_k_cu_ebc8a0fa_37604cute7productE,@object
	.size		_ZN39_INTERNAL_cc18db00_4_k_cu_ebc8a0fa_37604cute7productE,(_ZN39_INTERNAL_cc18db00_4_k_cu_ebc8a0fa_37604cuda3std3__45__cpo3endE - _ZN39_INTERNAL_cc18db00_4_k_cu_ebc8a0fa_37604cute7productE)
_ZN39_INTERNAL_cc18db00_4_k_cu_ebc8a0fa_37604cute7productE:
	.zero		1
	.type		_ZN39_INTERNAL_cc18db00_4_k_cu_ebc8a0fa_37604cuda3std3__45__cpo3endE,@object
	.size		_ZN39_INTERNAL_cc18db00_4_k_cu_ebc8a0fa_37604cuda3std3__45__cpo3endE,(_ZN39_INTERNAL_cc18db00_4_k_cu_ebc8a0fa_37604cuda3std3__419piecewise_constructE - _ZN39_INTERNAL_cc18db00_4_k_cu_ebc8a0fa_37604cuda3std3__45__cpo3endE)
_ZN39_INTERNAL_cc18db00_4_k_cu_ebc8a0fa_37604cuda3std3__45__cpo3endE:
	.zero		1
	.type		_ZN39_INTERNAL_cc18db00_4_k_cu_ebc8a0fa_37604cuda3std3__419piecewise_constructE,@object
	.size		_ZN39_INTERNAL_cc18db00_4_k_cu_ebc8a0fa_37604cuda3std3__419piecewise_constructE,(_ZN39_INTERNAL_cc18db00_4_k_cu_ebc8a0fa_37604cuda3std3__45__cpo4cendE - _ZN39_INTERNAL_cc18db00_4_k_cu_ebc8a0fa_37604cuda3std3__419piecewise_constructE)
_ZN39_INTERNAL_cc18db00_4_k_cu_ebc8a0fa_37604cuda3std3__419piecewise_constructE:
	.zero		1
	.type		_ZN39_INTERNAL_cc18db00_4_k_cu_ebc8a0fa_37604cuda3std3__45__cpo4cendE,@object
	.size		_ZN39_INTERNAL_cc18db00_4_k_cu_ebc8a0fa_37604cuda3std3__45__cpo4cendE,(_ZN39_INTERNAL_cc18db00_4_k_cu_ebc8a0fa_37604cuda3std6ranges3__45__cpo4swapE - _ZN39_INTERNAL_cc18db00_4_k_cu_ebc8a0fa_37604cuda3std3__45__cpo4cendE)
_ZN39_INTERNAL_cc18db00_4_k_cu_ebc8a0fa_37604cuda3std3__45__cpo4cendE:
	.zero		1
	.type		_ZN39_INTERNAL_cc18db00_4_k_cu_ebc8a0fa_37604cuda3std6ranges3__45__cpo4swapE,@object
	.size		_ZN39_INTERNAL_cc18db00_4_k_cu_ebc8a0fa_37604cuda3std6ranges3__45__cpo4swapE,(.L_10 - _ZN39_INTERNAL_cc18db00_4_k_cu_ebc8a0fa_37604cuda3std6ranges3__45__cpo4swapE)
_ZN39_INTERNAL_cc18db00_4_k_cu_ebc8a0fa_37604cuda3std6ranges3__45__cpo4swapE:
	.zero		1
.L_10:


//--------------------- .nv.constant0._ZN7cutlass13device_kernelINS_4conv6kernel13ConvUniversalINS1_16ConvProblemShapeILNS1_8OperatorE2ELi3EEENS1_10collective14CollectiveConvINS1_47MainloopSm100TmaUmmaWarpSpecializedImplicitGemmILS5_2ELi54ELi3ELi1ELi2EN4cute5tupleIJNSA_1CILi1EEESD_SD_EEEEENSB_IJNSC_ILi64EEENSB_IJSG_EEENSB_IJNSC_ILi32EEEEEEEEENS_12float_e4m3_tESL_NSA_8TiledMMAINSA_8MMA_AtomIJNSA_10MMA_TraitsINSA_19SM100_MMA_F8F6F4_SSEJSL_SL_fSG_SG_NSA_17integral_constantINSA_4UMMA5MajorELSS_1EEEST_NSQ_INSR_7ScaleInELSU_0EEESV_EEEEEENSA_6LayoutISE_NSB_IJNSC_ILi0EEESZ_SZ_EEEEENSB_IJNSA_10UnderscoreES12_S12_EEEEENS7_6detail27Sm100ImplicitGemmTileTraitsINSA_13SM90_TMA_LOADENSA_14ComposedLayoutINSA_7SwizzleILi2ELi4ELi3EEENSA_18smem_ptr_flag_bitsILi8EEENSY_INSB_IJSG_NSC_ILi8EEEEEENSB_IJSD_SG_EEEEEEEvEENS16_INSA_20SM90_TMA_LOAD_IM2COLES1H_vEEEENS_8epilogue10collective18CollectiveEpilogueINS1M_23Sm100TmaWarpSpecializedILi1ELi1ELi32ELb0ELb0EEEJSK_NSB_IJNSY_ISG_SD_EES1R_EEESL_NSB_IJlNSB_IJSD_lllEEESZ_EEESL_S1U_NS1M_6fusion15FusionCallbacksIS1Q_NS1V_17LinearCombinationISL_fSL_fLNS_15FloatRoundStyleE2EEESK_S1S_JEEENSA_5SM1004TMEM4LOAD26SM100_TMEM_LOAD_16dp32b32xES17_NS18_IS1A_S1C_NSY_INSB_IJS1D_SG_EEENSB_IJSG_SD_EEEEEEENSA_39AutoVectorizingCopyWithAssumedAlignmentILi128EEENSA_14SM90_TMA_STOREES28_S2A_S2A_EEEvvEEEEvNT_6ParamsE --------------------------
	.section	.nv.constant0._ZN7cutlass13device_kernelINS_4conv6kernel13ConvUniversalINS1_16ConvProblemShapeILNS1_8OperatorE2ELi3EEENS1_10collective14CollectiveConvINS1_47MainloopSm100TmaUmmaWarpSpecializedImplicitGemmILS5_2ELi54ELi3ELi1ELi2EN4cute5tupleIJNSA_1CILi1EEESD_SD_EEEEENSB_IJNSC_ILi64EEENSB_IJSG_EEENSB_IJNSC_ILi32EEEEEEEEENS_12float_e4m3_tESL_NSA_8TiledMMAINSA_8MMA_AtomIJNSA_10MMA_TraitsINSA_19SM100_MMA_F8F6F4_SSEJSL_SL_fSG_SG_NSA_17integral_constantINSA_4UMMA5MajorELSS_1EEEST_NSQ_INSR_7ScaleInELSU_0EEESV_EEEEEENSA_6LayoutISE_NSB_IJNSC_ILi0EEESZ_SZ_EEEEENSB_IJNSA_10UnderscoreES12_S12_EEEEENS7_6detail27Sm100ImplicitGemmTileTraitsINSA_13SM90_TMA_LOADENSA_14ComposedLayoutINSA_7SwizzleILi2ELi4ELi3EEENSA_18smem_ptr_flag_bitsILi8EEENSY_INSB_IJSG_NSC_ILi8EEEEEENSB_IJSD_SG_EEEEEEEvEENS16_INSA_20SM90_TMA_LOAD_IM2COLES1H_vEEEENS_8epilogue10collective18CollectiveEpilogueINS1M_23Sm100TmaWarpSpecializedILi1ELi1ELi32ELb0ELb0EEEJSK_NSB_IJNSY_ISG_SD_EES1R_EEESL_NSB_IJlNSB_IJSD_lllEEESZ_EEESL_S1U_NS1M_6fusion15FusionCallbacksIS1Q_NS1V_17LinearCombinationISL_fSL_fLNS_15FloatRoundStyleE2EEESK_S1S_JEEENSA_5SM1004TMEM4LOAD26SM100_TMEM_LOAD_16dp32b32xES17_NS18_IS1A_S1C_NSY_INSB_IJS1D_SG_EEENSB_IJSG_SD_EEEEEEENSA_39AutoVectorizingCopyWithAssumedAlignmentILi128EEENSA_14SM90_TMA_STOREES28_S2A_S2A_EEEvvEEEEvNT_6ParamsE,"a",@progbits
	.sectionflags	@""
	.align	4
.nv.constant0._ZN7cutlass13device_kernelINS_4conv6kernel13ConvUniversalINS1_16ConvProblemShapeILNS1_8OperatorE2ELi3EEENS1_10collective14CollectiveConvINS1_47MainloopSm100TmaUmmaWarpSpecializedImplicitGemmILS5_2ELi54ELi3ELi1ELi2EN4cute5tupleIJNSA_1CILi1EEESD_SD_EEEEENSB_IJNSC_ILi64EEENSB_IJSG_EEENSB_IJNSC_ILi32EEEEEEEEENS_12float_e4m3_tESL_NSA_8TiledMMAINSA_8MMA_AtomIJNSA_10MMA_TraitsINSA_19SM100_MMA_F8F6F4_SSEJSL_SL_fSG_SG_NSA_17integral_constantINSA_4UMMA5MajorELSS_1EEEST_NSQ_INSR_7ScaleInELSU_0EEESV_EEEEEENSA_6LayoutISE_NSB_IJNSC_ILi0EEESZ_SZ_EEEEENSB_IJNSA_10UnderscoreES12_S12_EEEEENS7_6detail27Sm100ImplicitGemmTileTraitsINSA_13SM90_TMA_LOADENSA_14ComposedLayoutINSA_7SwizzleILi2ELi4ELi3EEENSA_18smem_ptr_flag_bitsILi8EEENSY_INSB_IJSG_NSC_ILi8EEEEEENSB_IJSD_SG_EEEEEEEvEENS16_INSA_20SM90_TMA_LOAD_IM2COLES1H_vEEEENS_8epilogue10collective18CollectiveEpilogueINS1M_23Sm100TmaWarpSpecializedILi1ELi1ELi32ELb0ELb0EEEJSK_NSB_IJNSY_ISG_SD_EES1R_EEESL_NSB_IJlNSB_IJSD_lllEEESZ_EEESL_S1U_NS1M_6fusion15FusionCallbacksIS1Q_NS1V_17LinearCombinationISL_fSL_fLNS_15FloatRoundStyleE2EEESK_S1S_JEEENSA_5SM1004TMEM4LOAD26SM100_TMEM_LOAD_16dp32b32xES17_NS18_IS1A_S1C_NSY_INSB_IJS1D_SG_EEENSB_IJSG_SD_EEEEEEENSA_39AutoVectorizingCopyWithAssumedAlignmentILi128EEENSA_14SM90_TMA_STOREES28_S2A_S2A_EEEvvEEEEvNT_6ParamsE:
	.zero		3200


//--------------------- SYMBOLS --------------------------

	.type		.nv.reservedSmem.offset0,@object
	.size		.nv.reservedSmem.offset0,0x4
	.type		.nv.reservedSmem.cap,@object
	.size		.nv.reservedSmem.cap,0x4
	.type		__assertfail,@function
